def matmul_kernel(
    a_ptr,
    b_ptr,
    c_ptr,
    M,
    N,
    K,
    stride_am,
    stride_ak,
    stride_bk,
    stride_bn,
    stride_cm,
    stride_cn,
    BLOCK_M: tl.constexpr,
    BLOCK_N: tl.constexpr,
    BLOCK_K: tl.constexpr,
    GROUP_M: tl.constexpr,
):
    pid = tl.program_id(axis=0)
    num_pid_m = tl.cdiv(M, BLOCK_M)
    num_pid_n = tl.cdiv(N, BLOCK_N)
    num_pid_in_group = GROUP_M * num_pid_n
    group_id = pid // num_pid_in_group
    first_pid_m = group_id * GROUP_M
    group_size_m = min(num_pid_m - first_pid_m, GROUP_M)
    pid_m = first_pid_m + ((pid % num_pid_in_group) % group_size_m)
    pid_n = (pid % num_pid_in_group) // group_size_m

    offs_am = (pid_m * BLOCK_M + tl.arange(0, BLOCK_M)) % M
    offs_bn = (pid_n * BLOCK_N + tl.arange(0, BLOCK_N)) % N
    offs_k = tl.arange(0, BLOCK_K)
    a_ptrs = a_ptr + offs_am[:, None] * stride_am + offs_k[None, :] * stride_ak
    b_ptrs = b_ptr + offs_k[:, None] * stride_bk + offs_bn[None, :] * stride_bn

    acc = tl.zeros((BLOCK_M, BLOCK_N), dtype=tl.float32)
    for kk in range(0, tl.cdiv(K, BLOCK_K)):
        a = tl.load(a_ptrs, mask=offs_k[None, :] < K - kk * BLOCK_K, other=0.0)
        b = tl.load(b_ptrs, mask=offs_k[:, None] < K - kk * BLOCK_K, other=0.0)
        acc = tl.dot(a, b, acc)
        a_ptrs += BLOCK_K * stride_ak
        b_ptrs += BLOCK_K * stride_bk

    c = acc.to(c_ptr.dtype.element_ty)
    offs_cm = pid_m * BLOCK_M + tl.arange(0, BLOCK_M)
    offs_cn = pid_n * BLOCK_N + tl.arange(0, BLOCK_N)
    c_ptrs = c_ptr + offs_cm[:, None] * stride_cm + offs_cn[None, :] * stride_cn
    mask = (offs_cm[:, None] < M) & (offs_cn[None, :] < N)
    tl.store(c_ptrs, c, mask=mask)

# config = {"BLOCK_K": 128, "BLOCK_M": 128, "BLOCK_N": 64, "GROUP_M": 8, "arch": "sm_100", "dtype": "fp8e5m2", "num_ctas": 2, "num_stages": 3, "num_warps": 4}
# arch = sm_100


// ===== COMPILED SASS (sm_100a) =====

	.target	sm_100a

	.elftype	@"ET_EXEC"


//--------------------- .note.nv.tkinfo           --------------------------
	.section	.note.nv.tkinfo,"",@"SHT_NOTE"
	.sectionflags	@"SHF_NOTE_NV_TKINFO"
	.tkinfo
        /*0018*/ 	.word	0x00000081
        /*0030*/ 	.string	""
        /*0030*/ 	.string	"ptxas-blackwell"
        /*0030*/ 	.string	"Cuda compilation tools, release 12.9, V12.9.86"
        /*0030*/ 	.string	"Build cuda_12.9.r12.9/compiler.36037853_0"
        /*0030*/ 	.string	"-v  -suppress-debug-info  -lineinfo  -arch sm_100a "



//--------------------- .note.nv.cuver            --------------------------
	.section	.note.nv.cuver,"",@"SHT_NOTE"
	.sectionflags	@"SHF_NOTE_NV_CUVER"
        /*0018*/ 	.short	0x0001
        /*001a*/ 	.short	0x0064
        /*001c*/ 	.short	0x0001
        /*001e*/ 	.short	0x0000
        /*0020*/ 	.short	0x0001
        /*0022*/ 	.short	0x0000


//--------------------- .nv.info                  --------------------------
	.section	.nv.info,"",@"SHT_CUDA_INFO"
	.align	4


	//----- nvinfo : EIATTR_REGCOUNT
	.align		4
        /*0000*/ 	.byte	0x04, 0x2f
        /*0002*/ 	.short	(.L_6 - .L_5)
	.align		4
.L_5:
        /*0004*/ 	.word	index@(matmul_kernel)
        /*0008*/ 	.word	0x000000ff


	//----- nvinfo : EIATTR_FRAME_SIZE
	.align		4
.L_6:
        /*000c*/ 	.byte	0x04, 0x11
        /*000e*/ 	.short	(.L_8 - .L_7)
	.align		4
.L_7:
        /*0010*/ 	.word	index@($__internal_2_$__cuda_sm10x_tcgen05_guardrail_trap_unallocated_columns_being_dealloced)
        /*0014*/ 	.word	0x00000040


	//----- nvinfo : EIATTR_FRAME_SIZE
	.align		4
.L_8:
        /*0018*/ 	.byte	0x04, 0x11
        /*001a*/ 	.short	(.L_10 - .L_9)
	.align		4
.L_9:
        /*001c*/ 	.word	index@($__internal_1_$__cuda_sm10x_tcgen05_guardrail_trap_phase_invalid_during_alloc)
        /*0020*/ 	.word	0x00000040


	//----- nvinfo : EIATTR_FRAME_SIZE
	.align		4
.L_10:
        /*0024*/ 	.byte	0x04, 0x11
        /*0026*/ 	.short	(.L_12 - .L_11)
	.align		4
.L_11:
        /*0028*/ 	.word	index@($__internal_0_$__cuda_sm10x_tcgen05_guardrail_trap_col_being_dealloced_not_returned_by_alloc)
        /*002c*/ 	.word	0x00000040


	//----- nvinfo : EIATTR_FRAME_SIZE
	.align		4
.L_12:
        /*0030*/ 	.byte	0x04, 0x11
        /*0032*/ 	.short	(.L_14 - .L_13)
	.align		4
.L_13:
        /*0034*/ 	.word	index@(matmul_kernel)
        /*0038*/ 	.word	0x00000040


	//----- nvinfo : EIATTR_MIN_STACK_SIZE
	.align		4
.L_14:
        /*003c*/ 	.byte	0x04, 0x12
        /*003e*/ 	.short	(.L_16 - .L_15)
	.align		4
.L_15:
        /*0040*/ 	.word	index@(matmul_kernel)
        /*0044*/ 	.word	0x00000040
.L_16:


//--------------------- .nv.info.matmul_kernel    --------------------------
	.section	.nv.info.matmul_kernel,"",@"SHT_CUDA_INFO"
	.sectionflags	@""
	.align	4


	//----- nvinfo : EIATTR_CUDA_API_VERSION
	.align		4
        /*0000*/ 	.byte	0x04, 0x37
        /*0002*/ 	.short	(.L_18 - .L_17)
.L_17:
        /*0004*/ 	.word	0x00000081


	//----- nvinfo : EIATTR_KPARAM_INFO
	.align		4
.L_18:
        /*0008*/ 	.byte	0x04, 0x17
        /*000a*/ 	.short	(.L_20 - .L_19)
.L_19:
        /*000c*/ 	.word	0x00000000
        /*0010*/ 	.short	0x000d
        /*0012*/ 	.short	0x0048
        /*0014*/ 	.byte	0x00, 0xf4, 0x21, 0x00


	//----- nvinfo : EIATTR_KPARAM_INFO
	.align		4
.L_20:
        /*0018*/ 	.byte	0x04, 0x17
        /*001a*/ 	.short	(.L_22 - .L_21)
.L_21:
        /*001c*/ 	.word	0x00000000
        /*0020*/ 	.short	0x000c
        /*0022*/ 	.short	0x0040
        /*0024*/ 	.byte	0x00, 0xf4, 0x21, 0x00


	//----- nvinfo : EIATTR_KPARAM_INFO
	.align		4
.L_22:
        /*0028*/ 	.byte	0x04, 0x17
        /*002a*/ 	.short	(.L_24 - .L_23)
.L_23:
        /*002c*/ 	.word	0x00000000
        /*0030*/ 	.short	0x000b
        /*0032*/ 	.short	0x0038
        /*0034*/ 	.byte	0x00, 0xf0, 0x11, 0x00


	//----- nvinfo : EIATTR_KPARAM_INFO
	.align		4
.L_24:
        /*0038*/ 	.byte	0x04, 0x17
        /*003a*/ 	.short	(.L_26 - .L_25)
.L_25:
        /*003c*/ 	.word	0x00000000
        /*0040*/ 	.short	0x000a
        /*0042*/ 	.short	0x0034
        /*0044*/ 	.byte	0x00, 0xf0, 0x11, 0x00


	//----- nvinfo : EIATTR_KPARAM_INFO
	.align		4
.L_26:
        /*0048*/ 	.byte	0x04, 0x17
        /*004a*/ 	.short	(.L_28 - .L_27)
.L_27:
        /*004c*/ 	.word	0x00000000
        /*0050*/ 	.short	0x0009
        /*0052*/ 	.short	0x0030
        /*0054*/ 	.byte	0x00, 0xf0, 0x11, 0x00


	//----- nvinfo : EIATTR_KPARAM_INFO
	.align		4
.L_28:
        /*0058*/ 	.byte	0x04, 0x17
        /*005a*/ 	.short	(.L_30 - .L_29)
.L_29:
        /*005c*/ 	.word	0x00000000
        /*0060*/ 	.short	0x0008
        /*0062*/ 	.short	0x002c
        /*0064*/ 	.byte	0x00, 0xf0, 0x11, 0x00


	//----- nvinfo : EIATTR_KPARAM_INFO
	.align		4
.L_30:
        /*0068*/ 	.byte	0x04, 0x17
        /*006a*/ 	.short	(.L_32 - .L_31)
.L_31:
        /*006c*/ 	.word	0x00000000
        /*0070*/ 	.short	0x0007
        /*0072*/ 	.short	0x0028
        /*0074*/ 	.byte	0x00, 0xf0, 0x11, 0x00


	//----- nvinfo : EIATTR_KPARAM_INFO
	.align		4
.L_32:
        /*0078*/ 	.byte	0x04, 0x17
        /*007a*/ 	.short	(.L_34 - .L_33)
.L_33:
        /*007c*/ 	.word	0x00000000
        /*0080*/ 	.short	0x0006
        /*0082*/ 	.short	0x0024
        /*0084*/ 	.byte	0x00, 0xf0, 0x11, 0x00


	//----- nvinfo : EIATTR_KPARAM_INFO
	.align		4
.L_34:
        /*0088*/ 	.byte	0x04, 0x17
        /*008a*/ 	.short	(.L_36 - .L_35)
.L_35:
        /*008c*/ 	.word	0x00000000
        /*0090*/ 	.short	0x0005
        /*0092*/ 	.short	0x0020
        /*0094*/ 	.byte	0x00, 0xf0, 0x11, 0x00


	//----- nvinfo : EIATTR_KPARAM_INFO
	.align		4
.L_36:
        /*0098*/ 	.byte	0x04, 0x17
        /*009a*/ 	.short	(.L_38 - .L_37)
.L_37:
        /*009c*/ 	.word	0x00000000
        /*00a0*/ 	.short	0x0004
        /*00a2*/ 	.short	0x001c
        /*00a4*/ 	.byte	0x00, 0xf0, 0x11, 0x00


	//----- nvinfo : EIATTR_KPARAM_INFO
	.align		4
.L_38:
        /*00a8*/ 	.byte	0x04, 0x17
        /*00aa*/ 	.short	(.L_40 - .L_39)
.L_39:
        /*00ac*/ 	.word	0x00000000
        /*00b0*/ 	.short	0x0003
        /*00b2*/ 	.short	0x0018
        /*00b4*/ 	.byte	0x00, 0xf0, 0x11, 0x00


	//----- nvinfo : EIATTR_KPARAM_INFO
	.align		4
.L_40:
        /*00b8*/ 	.byte	0x04, 0x17
        /*00ba*/ 	.short	(.L_42 - .L_41)
.L_41:
        /*00bc*/ 	.word	0x00000000
        /*00c0*/ 	.short	0x0002
        /*00c2*/ 	.short	0x0010
        /*00c4*/ 	.byte	0x00, 0xf4, 0x21, 0x00


	//----- nvinfo : EIATTR_KPARAM_INFO
	.align		4
.L_42:
        /*00c8*/ 	.byte	0x04, 0x17
        /*00ca*/ 	.short	(.L_44 - .L_43)
.L_43:
        /*00cc*/ 	.word	0x00000000
        /*00d0*/ 	.short	0x0001
        /*00d2*/ 	.short	0x0008
        /*00d4*/ 	.byte	0x00, 0xf4, 0x21, 0x00


	//----- nvinfo : EIATTR_KPARAM_INFO
	.align		4
.L_44:
        /*00d8*/ 	.byte	0x04, 0x17
        /*00da*/ 	.short	(.L_46 - .L_45)
.L_45:
        /*00dc*/ 	.word	0x00000000
        /*00e0*/ 	.short	0x0000
        /*00e2*/ 	.short	0x0000
        /*00e4*/ 	.byte	0x00, 0xf4, 0x21, 0x00


	//----- nvinfo : EIATTR_EXPLICIT_CLUSTER
	.align		4
.L_46:
        /*00e8*/ 	.byte	0x01, 0x3e
	.zero		2


	//----- nvinfo : EIATTR_CTA_PER_CLUSTER
	.align		4
        /*00ec*/ 	.byte	0x04, 0x3d
        /*00ee*/ 	.short	(.L_48 - .L_47)
.L_47:
        /*00f0*/ 	.word	0x00000002
        /*00f4*/ 	.word	0x00000001
        /*00f8*/ 	.word	0x00000001


	//----- nvinfo : EIATTR_AT_ENTRY_FRAGMENTS
	.align		4
.L_48:
        /*00fc*/ 	.byte	0x04, 0x4f
        /*00fe*/ 	.short	(.L_50 - .L_49)


	//   ....[0]....
.L_49:
        /*0100*/ 	.word	0x00000004


	//   ....[1]....
        /*0104*/ 	.word	0x00000005


	//----- nvinfo : EIATTR_RESERVED_SMEM_USED
	.align		4
.L_50:
        /*0108*/ 	.byte	0x01, 0x41
	.zero		2


	//----- nvinfo : EIATTR_SPARSE_MMA_MASK
	.align		4
        /*010c*/ 	.byte	0x03, 0x50
        /*010e*/ 	.short	0x0000


	//----- nvinfo : EIATTR_TCGEN05_2CTA_USED
	.align		4
        /*0110*/ 	.byte	0x01, 0x52
	.zero		2


	//----- nvinfo : EIATTR_MAXREG_COUNT
	.align		4
        /*0114*/ 	.byte	0x03, 0x1b
        /*0116*/ 	.short	0x00ff


	//----- nvinfo : EIATTR_NUM_BARRIERS
	.align		4
        /*0118*/ 	.byte	0x02, 0x4c
        /*011a*/ 	.byte	0x01
	.zero		1


	//----- nvinfo : EIATTR_ANNOTATIONS
	.align		4
        /*011c*/ 	.byte	0x04, 0x55
        /*011e*/ 	.short	(.L_52 - .L_51)


	//   ....[0]....
.L_51:
        /*0120*/ 	.word	0x00000001
        /*0124*/ 	.byte	0xe0, 0x0f, 0x00, 0x00, 0x01, 0x00, 0x00, 0x00, 0x00, 0x6b, 0x00, 0x00, 0x01, 0x00, 0x00, 0x00
        /* <DEDUP_REMOVED lines=19> */
        /*0264*/ 	.byte	0xf0, 0xab, 0x00, 0x00, 0x01, 0x00, 0x00, 0x00, 0x30, 0xb2, 0x00, 0x00


	//----- nvinfo : EIATTR_INT_WARP_WIDE_INSTR_OFFSETS
	.align		4
.L_52:
        /*0270*/ 	.byte	0x04, 0x31
        /*0272*/ 	.short	(.L_54 - .L_53)


	//   ....[0]....
.L_53:
        /*0274*/ 	.word	0x00001800


	//   ....[1]....
        /*0278*/ 	.word	0x00001830


	//   ....[2]....
        /*027c*/ 	.word	0x00005210


	//   ....[3]....
        /*0280*/ 	.word	0x0000cb10


	//   ....[4]....
        /*0284*/ 	.word	0x0000cb60


	//----- nvinfo : EIATTR_COOP_GROUP_MASK_REGIDS
	.align		4
.L_54:
        /*0288*/ 	.byte	0x04, 0x29
        /*028a*/ 	.short	(.L_56 - .L_55)


	//   ....[0]....
.L_55:
        /*028c*/ 	.word	0xffffffff


	//   ....[1]....
        /*0290*/ 	.word	0xffffffff


	//   ....[2]....
        /*0294*/ 	.word	0xffffffff


	//   ....[3]....
        /*0298*/ 	.word	0xffffffff


	//----- nvinfo : EIATTR_COOP_GROUP_INSTR_OFFSETS
	.align		4
.L_56:
        /*029c*/ 	.byte	0x04, 0x28
        /*029e*/ 	.short	(.L_58 - .L_57)


	//   ....[0]....
.L_57:
        /*02a0*/ 	.word	0x00000080


	//   ....[1]....
        /*02a4*/ 	.word	0x00000660


	//   ....[2]....
        /*02a8*/ 	.word	0x0000c9b0


	//   ....[3]....
        /*02ac*/ 	.word	0x0000cc10


	//----- nvinfo : EIATTR_VRC_CTA_INIT_COUNT
	.align		4
.L_58:
        /*02b0*/ 	.byte	0x02, 0x4a
        /*02b2*/ 	.byte	0x80
	.zero		1


	//----- nvinfo : EIATTR_MBARRIER_INSTR_OFFSETS
	.align		4
        /*02b4*/ 	.byte	0x04, 0x39
        /*02b6*/ 	.short	(.L_60 - .L_59)


	//   ....[0]....
.L_59:
        /*02b8*/ 	.word	0x00000300
        /*02bc*/ 	.word	0x00000007
        /*02c0*/ 	.word	0x00000000
        /*02c4*/ 	.short	0x010a
        /*02c6*/ 	.byte	0xff
	.zero		1


	//   ....[1]....
        /*02c8*/ 	.word	0x00000320
        /*02cc*/ 	.word	0x00000007
        /*02d0*/ 	.word	0x00000000
        /*02d4*/ 	.short	0x010a
        /*02d6*/ 	.byte	0xff
	.zero		1


	//   ....[2]....
        /*02d8*/ 	.word	0x000004e0
        /*02dc*/ 	.word	0x00000009
        /*02e0*/ 	.word	0x00000000
        /*02e4*/ 	.short	0x010a
        /*02e6*/ 	.byte	0xff
	.zero		1


	//   ....[3]....
        /*02e8*/ 	.word	0x00000500
        /*02ec*/ 	.word	0x00000009
        /*02f0*/ 	.word	0x00000000
        /*02f4*/ 	.short	0x010a
        /*02f6*/ 	.byte	0xff
	.zero		1


	//   ....[4]....
        /*02f8*/ 	.word	0x000005e0
        /*02fc*/ 	.word	0x00000005
        /*0300*/ 	.word	0x00000000
        /*0304*/ 	.short	0x0101
        /*0306*/ 	.byte	0xff
	.zero		1


	//   ....[5]....
        /*0308*/ 	.word	0x00001920
        /*030c*/ 	.word	0x000000ff
        /*0310*/ 	.word	0x00000000
        /*0314*/ 	.short	0x0100
        /*0316*/ 	.byte	0x09
	.zero		1


	//   ....[6]....
        /*0318*/ 	.word	0x00005250
        /*031c*/ 	.word	0x000000ff
        /*0320*/ 	.word	0x00006008
        /*0324*/ 	.short	0x0100
        /*0326*/ 	.byte	0x07
	.zero		1


	//   ....[7]....
        /*0328*/ 	.word	0x00007440
        /*032c*/ 	.word	0x000000ff
        /*0330*/ 	.word	0x00000000
        /*0334*/ 	.short	0x010a
        /*0336*/ 	.byte	0x09
	.zero		1


	//   ....[8]....
        /*0338*/ 	.word	0x0000b210
        /*033c*/ 	.word	0x000000ff
        /*0340*/ 	.word	0x00000000
        /*0344*/ 	.short	0x010a
        /*0346*/ 	.byte	0x09
	.zero		1


	//   ....[9]....
        /*0348*/ 	.word	0x0000b340
        /*034c*/ 	.word	0x000000ff
        /*0350*/ 	.word	0x00006000
        /*0354*/ 	.short	0x0108
        /*0356*/ 	.byte	0x07
	.zero		1


	//   ....[10]....
        /*0358*/ 	.word	0x0000b3d0
        /*035c*/ 	.word	0x000000ff
        /*0360*/ 	.word	0x00006008
        /*0364*/ 	.short	0x0108
        /*0366*/ 	.byte	0x07
	.zero		1


	//   ....[11]....
        /*0368*/ 	.word	0x0000cc40
        /*036c*/ 	.word	0x00000007
        /*0370*/ 	.word	0x00000000
        /*0374*/ 	.short	0x010a
        /*0376*/ 	.byte	0xff
	.zero		1


	//   ....[12]....
        /*0378*/ 	.word	0x0000cca0
        /*037c*/ 	.word	0x00000009
        /*0380*/ 	.word	0x00000000
        /*0384*/ 	.short	0x010a
        /*0386*/ 	.byte	0xff
	.zero		1


	//   ....[13]....
        /*0388*/ 	.word	0x0000ccf0
        /*038c*/ 	.word	0x000000ff
        /*0390*/ 	.word	0x00000000
        /*0394*/ 	.short	0x010a
        /*0396*/ 	.byte	0x09
	.zero		1


	//   ....[14]....
        /*0398*/ 	.word	0x0000cd20
        /*039c*/ 	.word	0x000000ff
        /*03a0*/ 	.word	0x00000000
        /*03a4*/ 	.short	0x010a
        /*03a6*/ 	.byte	0x09
	.zero		1


	//----- nvinfo : EIATTR_NUM_MBARRIERS
	.align		4
.L_60:
        /*03a8*/ 	.byte	0x03, 0x38
        /*03aa*/ 	.short	0x0002


	//----- nvinfo : EIATTR_EXIT_INSTR_OFFSETS
	.align		4
        /*03ac*/ 	.byte	0x04, 0x1c
        /*03ae*/ 	.short	(.L_62 - .L_61)


	//   ....[0]....
.L_61:
        /*03b0*/ 	.word	0x0000cc20


	//----- nvinfo : EIATTR_REQNTID
	.align		4
.L_62:
        /*03b4*/ 	.byte	0x04, 0x10
        /*03b6*/ 	.short	(.L_64 - .L_63)
.L_63:
        /*03b8*/ 	.word	0x00000080
        /*03bc*/ 	.word	0x00000001
        /*03c0*/ 	.word	0x00000001


	//----- nvinfo : EIATTR_CRS_STACK_SIZE
	.align		4
.L_64:
        /*03c4*/ 	.byte	0x04, 0x1e
        /*03c6*/ 	.short	(.L_66 - .L_65)
.L_65:
        /*03c8*/ 	.word	0x00000000


	//----- nvinfo : EIATTR_CBANK_PARAM_SIZE
	.align		4
.L_66:
        /*03cc*/ 	.byte	0x03, 0x19
        /*03ce*/ 	.short	0x0050


	//----- nvinfo : EIATTR_PARAM_CBANK
	.align		4
        /*03d0*/ 	.byte	0x04, 0x0a
        /*03d2*/ 	.short	(.L_68 - .L_67)
	.align		4
.L_67:
        /*03d4*/ 	.word	index@(.nv.constant0.matmul_kernel)
        /*03d8*/ 	.short	0x0380
        /*03da*/ 	.short	0x0050


	//----- nvinfo : EIATTR_SW_WAR
	.align		4
.L_68:
        /*03dc*/ 	.byte	0x04, 0x36
        /*03de*/ 	.short	(.L_70 - .L_69)
.L_69:
        /*03e0*/ 	.word	0x00000008
.L_70:


//--------------------- .nv.compat                --------------------------
	.section	.nv.compat,"",@"SHT_CUDA_COMPAT_INFO"
	.align	4
        /*0000*/ 	.byte	0x02, 0x02, 0x02, 0x00, 0x02, 0x05, 0x05, 0x00, 0x02, 0x03, 0x00, 0x00, 0x02, 0x06, 0x01, 0x00


//--------------------- .nv.callgraph             --------------------------
	.section	.nv.callgraph,"",@"SHT_CUDA_CALLGRAPH"
	.align	4
	.sectionentsize	8
	.align		4
        /*0000*/ 	.word	0x00000000
	.align		4
        /*0004*/ 	.word	0xffffffff
	.align		4
        /*0008*/ 	.word	0x00000000
	.align		4
        /*000c*/ 	.word	0xfffffffe
	.align		4
        /*0010*/ 	.word	0x00000000
	.align		4
        /*0014*/ 	.word	0xfffffffd
	.align		4
        /*0018*/ 	.word	0x00000000
	.align		4
        /*001c*/ 	.word	0xfffffffc


//--------------------- .text.matmul_kernel       --------------------------
	.section	.text.matmul_kernel,"ax",@progbits
	.align	128
        .global         matmul_kernel
        .type           matmul_kernel,@function
        .size           matmul_kernel,(.L_x_28 - matmul_kernel)
        .other          matmul_kernel,@"STO_CUDA_ENTRY STV_DEFAULT"
matmul_kernel:
.text.matmul_kernel:
[----:B------:R-:W0:Y:S01]  /*0000*/  LDC R1, c[0x0][0x37c] ;  /* 0x0000df00ff017b82 */ /* 0x000e220000000800 */
[----:B------:R-:W1:Y:S01]  /*0010*/  S2R R0, SR_TID.X ;  /* 0x0000000000007919 */ /* 0x000e620000002100 */
[----:B0-----:R-:W-:Y:S01]  /*0020*/  VIADD R1, R1, 0xffffffc0 ;  /* 0xffffffc001017836 */ /* 0x001fe20000000000 */
[----:B------:R-:W0:Y:S01]  /*0030*/  LDCU.64 UR18, c[0x0][0x358] ;  /* 0x00006b00ff1277ac */ /* 0x000e220008000a00 */
[----:B-1----:R-:W-:-:S13]  /*0040*/  ISETP.GE.U32.AND P0, PT, R0, 0x20, PT ;  /* 0x000000200000780c */ /* 0x002fda0003f06070 */
[----:B------:R-:W-:Y:S02]  /*0050*/  VOTEU.ANY UP0, P0 ;  /* 0x0000000000ff7886 */ /* 0x000fe40000000100 */
[----:B------:R-:W-:Y:S05]  /*0060*/  BRA.U UP0, `(.L_x_0) ;  /* 0x0000000500807547 */ /* 0x000fea000b800000 */
[----:B------:R-:W1:Y:S01]  /*0070*/  S2R R11, SR_CgaCtaId ;  /* 0x00000000000b7919 */ /* 0x000e620000008800 */
[----:B------:R-:W-:Y:S01]  /*0080*/  NOP ;  /* 0x0000000000007918 */ /* 0x000fe20000000000 */
[----:B------:R-:W-:-:S04]  /*0090*/  MOV R0, 0x40 ;  /* 0x0000004000007802 */ /* 0x000fc80000000f00 */
[----:B-1----:R-:W-:Y:S02]  /*00a0*/  LEA R2, R11, R0, 0x18 ;  /* 0x000000000b027211 */ /* 0x002fe400078ec0ff */
[----:B------:R-:W-:-:S04]  /*00b0*/  MOV R0, 0x400 ;  /* 0x0000040000007802 */ /* 0x000fc80000000f00 */
[----:B------:R-:W1:Y:S01]  /*00c0*/  LDS.U8 R2, [R2] ;  /* 0x0000000002027984 */ /* 0x000e620000000000 */
[----:B------:R-:W-:Y:S02]  /*00d0*/  LEA R0, R11, R0, 0x18 ;  /* 0x000000000b007211 */ /* 0x000fe400078ec0ff */
[----:B-1----:R-:W-:-:S13]  /*00e0*/  ISETP.NE.AND P0, PT, R2, RZ, PT ;  /* 0x000000ff0200720c */ /* 0x002fda0003f05270 */
[----:B------:R-:W-:Y:S05]  /*00f0*/  @P0 BRA `(.L_x_1) ;  /* 0x0000000400440947 */ /* 0x000fea0003800000 */
[C---:B------:R-:W-:Y:S02]  /*0100*/  LOP3.LUT R2, R11.reuse, 0x1, RZ, 0xc0, !PT ;  /* 0x000000010b027812 */ /* 0x040fe400078ec0ff */
[----:B------:R-:W-:Y:S02]  /*0110*/  LOP3.LUT R5, R11, 0x1, RZ, 0x3c, !PT ;  /* 0x000000010b057812 */ /* 0x000fe400078e3cff */
[----:B------:R-:W-:-:S13]  /*0120*/  ISETP.NE.U32.AND P0, PT, R2, 0x1, PT ;  /* 0x000000010200780c */ /* 0x000fda0003f05070 */
[----:B------:R-:W-:Y:S05]  /*0130*/  @!P0 BRA `(.L_x_2) ;  /* 0x0000000000bc8947 */ /* 0x000fea0003800000 */
[----:B------:R-:W-:Y:S01]  /*0140*/  ELECT P1, URZ, PT ;  /* 0x0000000000ff782f */ /* 0x000fe20003820000 */
[----:B------:R-:W-:-:S12]  /*0150*/  BSSY B0, `(.L_x_2) ;  /* 0x000002d000007945 */ /* 0x000fd80003800000 */
[----:B------:R-:W-:Y:S05]  /*0160*/  @!P1 BRA `(.L_x_3) ;  /* 0x0000000000ac9947 */ /* 0x000fea0003800000 */
[----:B------:R-:W-:-:S05]  /*0170*/  UMOV UR4, 0x1 ;  /* 0x0000000100047882 */ /* 0x000fca0000000000 */
[----:B------:R-:W-:Y:S04]  /*0180*/  DEPBAR.LE SB1, 0x36 ;  /* 0x00009d800000791a */ /* 0x000fe80000000000 */
[----:B------:R-:W1:Y:S02]  /*0190*/  UTCATOMSWS.2CTA.FIND_AND_SET.ALIGN UP1, UR4, UR4 ;  /* 0x00000004000475e3 */ /* 0x000e640008220800 */
[----:B-1----:R-:W-:Y:S01]  /*01a0*/  PLOP3.LUT P1, PT, PT, PT, UP1, 0x80, 0x8 ;  /* 0x000000000008781c */ /* 0x002fe20003f2f018 */
[----:B------:R-:W-:-:S03]  /*01b0*/  IMAD.U32 R4, RZ, RZ, UR4 ;  /* 0x00000004ff047e24 */ /* 0x000fc6000f8e00ff */
[----:B------:R-:W-:-:S04]  /*01c0*/  SEL R2, RZ, 0xffffffff, !P1 ;  /* 0xffffffffff027807 */ /* 0x000fc80004800000 */
[----:B------:R-:W-:-:S13]  /*01d0*/  ISETP.NE.AND P1, PT, R2, RZ, PT ;  /* 0x000000ff0200720c */ /* 0x000fda0003f25270 */
[----:B------:R-:W-:Y:S05]  /*01e0*/  @P1 BRA `(.L_x_4) ;  /* 0x0000000000241947 */ /* 0x000fea0003800000 */
.L_x_5:
[----:B------:R-:W-:Y:S05]  /*01f0*/  NANOSLEEP 0x64 ;  /* 0x000000640000795d */ /* 0x000fea0003800000 */
[----:B------:R-:W-:-:S05]  /*0200*/  UMOV UR4, 0x1 ;  /* 0x0000000100047882 */ /* 0x000fca0000000000 */
[----:B------:R-:W-:Y:S04]  /*0210*/  DEPBAR.LE SB1, 0x36 ;  /* 0x00009d800000791a */ /* 0x000fe80000000000 */
[----:B------:R-:W1:Y:S02]  /*0220*/  UTCATOMSWS.2CTA.FIND_AND_SET.ALIGN UP1, UR4, UR4 ;  /* 0x00000004000475e3 */ /* 0x000e640008220800 */
[----:B-1----:R-:W-:Y:S01]  /*0230*/  PLOP3.LUT P1, PT, PT, PT, UP1, 0x80, 0x8 ;  /* 0x000000000008781c */ /* 0x002fe20003f2f018 */
[----:B------:R-:W-:-:S03]  /*0240*/  IMAD.U32 R4, RZ, RZ, UR4 ;  /* 0x00000004ff047e24 */ /* 0x000fc6000f8e00ff */
[----:B------:R-:W-:-:S04]  /*0250*/  SEL R2, RZ, 0xffffffff, !P1 ;  /* 0xffffffffff027807 */ /* 0x000fc80004800000 */
[----:B------:R-:W-:-:S13]  /*0260*/  ISETP.NE.AND P1, PT, R2, RZ, PT ;  /* 0x000000ff0200720c */ /* 0x000fda0003f25270 */
[----:B------:R-:W-:Y:S05]  /*0270*/  @!P1 BRA `(.L_x_5) ;  /* 0xfffffffc00dc9947 */ /* 0x000fea000383ffff */
.L_x_4:
[----:B------:R-:W-:Y:S01]  /*0280*/  MOV R2, 0x60 ;  /* 0x0000006000027802 */ /* 0x000fe20000000f00 */
[----:B------:R-:W-:Y:S01]  /*0290*/  IMAD.MOV.U32 R10, RZ, RZ, 0x4 ;  /* 0x00000004ff0a7424 */ /* 0x000fe200078e00ff */
[----:B------:R-:W-:Y:S02]  /*02a0*/  MOV R3, 0x58 ;  /* 0x0000005800037802 */ /* 0x000fe40000000f00 */
[C---:B------:R-:W-:Y:S02]  /*02b0*/  LEA R6, R11.reuse, R2, 0x18 ;  /* 0x000000020b067211 */ /* 0x040fe400078ec0ff */
[----:B------:R-:W-:-:S03]  /*02c0*/  LEA R7, R11, R3, 0x18 ;  /* 0x000000030b077211 */ /* 0x000fc600078ec0ff */
[----:B------:R-:W1:Y:S01]  /*02d0*/  LDS R2, [R6] ;  /* 0x0000000006027984 */ /* 0x000e620000000800 */
[----:B------:R-:W-:Y:S01]  /*02e0*/  PRMT R9, R5, 0x654, R7 ;  /* 0x0000065405097816 */ /* 0x000fe20000000007 */
[----:B-1----:R-:W-:-:S04]  /*02f0*/  IMAD.U32 R2, R2, -0x80000000, RZ ;  /* 0x8000000002027824 */ /* 0x002fc800078e00ff */
[----:B------:R-:W1:Y:S02]  /*0300*/  SYNCS.PHASECHK.TRANS64.TRYWAIT P1, [R7+URZ], R2 ;  /* 0x00000002070075a7 */ /* 0x000e6400080211ff */
[----:B-1----:R-:W-:Y:S05]  /*0310*/  @P1 BRA `(.L_x_6) ;  /* 0x0000000000081947 */ /* 0x002fea0003800000 */
[----:B------:R-:W1:Y:S02]  /*0320*/  SYNCS.PHASECHK.TRANS64.TRYWAIT P1, [R7+URZ], R2 ;  /* 0x00000002070075a7 */ /* 0x000e6400080211ff */
[----:B-1----:R-:W-:Y:S05]  /*0330*/  @!P1 BRA `(.L_x_7) ;  /* 0x000000c8003c9947 */ /* 0x002fea0003800000 */
.L_x_6:
[C---:B-1----:R-:W-:Y:S01]  /*0340*/  IMAD.SHL.U32 R3, R4.reuse, 0x20, RZ ;  /* 0x0000002004037824 */ /* 0x042fe200078e00ff */
[----:B------:R-:W-:Y:S01]  /*0350*/  PRMT R8, R5, 0x654, R0 ;  /* 0x0000065405087816 */ /* 0x000fe20000000000 */
[----:B------:R-:W-:Y:S01]  /*0360*/  IMAD.MOV.U32 R13, RZ, RZ, 0x1 ;  /* 0x00000001ff0d7424 */ /* 0x000fe200078e00ff */
[----:B------:R1:W-:Y:S01]  /*0370*/  SYNCS.ARRIVE.TRANS64.RED RZ, [R9+URZ], R10 ;  /* 0x0000000a09ff79a7 */ /* 0x0003e200080004ff */
[----:B------:R-:W-:Y:S01]  /*0380*/  VIADD R7, R4, 0x10 ;  /* 0x0000001004077836 */ /* 0x000fe20000000000 */
[----:B------:R2:W-:Y:S02]  /*0390*/  STS [R0], R3 ;  /* 0x0000000300007388 */ /* 0x0005e40000000800 */
[C---:B------:R-:W-:Y:S02]  /*03a0*/  SHF.L.U32 R2, R13.reuse, R4, RZ ;  /* 0x000000040d027219 */ /* 0x040fe400000006ff */
[----:B------:R-:W-:Y:S01]  /*03b0*/  SHF.L.U32 R7, R13, R7, RZ ;  /* 0x000000070d077219 */ /* 0x000fe200000006ff */
[----:B------:R2:W-:Y:S01]  /*03c0*/  STAS [R8.64], R4 ;  /* 0x0000000408007dbd */ /* 0x0005e2000c0008ff */
[----:B-1----:R-:W-:-:S02]  /*03d0*/  MOV R10, 0x50 ;  /* 0x00000050000a7802 */ /* 0x002fc40000000f00 */
[----:B------:R-:W-:Y:S02]  /*03e0*/  LOP3.LUT R2, R7, R2, RZ, 0xfc, !PT ;  /* 0x0000000207027212 */ /* 0x000fe400078efcff */
[----:B------:R-:W-:-:S05]  /*03f0*/  LEA R7, R11, R10, 0x18 ;  /* 0x0000000a0b077211 */ /* 0x000fca00078ec0ff */
[----:B------:R2:W-:Y:S04]  /*0400*/  ATOMS.OR RZ, [R7], R2 ;  /* 0x0000000207ff738c */ /* 0x0005e80003000000 */
[----:B------:R2:W-:Y:S02]  /*0410*/  ATOMS.XOR RZ, [R6], R13 ;  /* 0x0000000d06ff738c */ /* 0x0005e40003800000 */
.L_x_3:
[----:B0-----:R-:W-:Y:S05]  /*0420*/  BSYNC B0 ;  /* 0x0000000000007941 */ /* 0x001fea0003800000 */
.L_x_2:
[----:B------:R-:W-:Y:S05]  /*0430*/  @P0 BRA `(.L_x_8) ;  /* 0x0000000000840947 */ /* 0x000fea0003800000 */
[----:B------:R-:W-:Y:S05]  /*0440*/  WARPSYNC.ALL ;  /* 0x0000000000007948 */ /* 0x000fea0003800000 */
[----:B------:R-:W-:Y:S01]  /*0450*/  NOP ;  /* 0x0000000000007918 */ /* 0x000fe20000000000 */
[----:B------:R-:W-:-:S13]  /*0460*/  ELECT P0, URZ, PT ;  /* 0x0000000000ff782f */ /* 0x000fda0003800000 */
[----:B------:R-:W-:Y:S05]  /*0470*/  @!P0 BRA `(.L_x_8) ;  /* 0x0000000000748947 */ /* 0x000fea0003800000 */
[----:B--2---:R-:W-:Y:S02]  /*0480*/  MOV R2, 0x60 ;  /* 0x0000006000027802 */ /* 0x004fe40000000f00 */
[----:B------:R-:W-:Y:S02]  /*0490*/  MOV R4, 0x58 ;  /* 0x0000005800047802 */ /* 0x000fe40000000f00 */
[C---:B------:R-:W-:Y:S02]  /*04a0*/  LEA R6, R11.reuse, R2, 0x18 ;  /* 0x000000020b067211 */ /* 0x040fe400078ec0ff */
[----:B------:R-:W-:-:S03]  /*04b0*/  LEA R9, R11, R4, 0x18 ;  /* 0x000000040b097211 */ /* 0x000fc600078ec0ff */
[----:B------:R-:W1:Y:S02]  /*04c0*/  LDS R2, [R6] ;  /* 0x0000000006027984 */ /* 0x000e640000000800 */
[----:B-1----:R-:W-:-:S04]  /*04d0*/  IMAD.U32 R2, R2, -0x80000000, RZ ;  /* 0x8000000002027824 */ /* 0x002fc800078e00ff */
[----:B------:R-:W1:Y:S02]  /*04e0*/  SYNCS.PHASECHK.TRANS64.TRYWAIT P0, [R9+URZ], R2 ;  /* 0x00000002090075a7 */ /* 0x000e6400080011ff */
[----:B-1----:R-:W-:Y:S05]  /*04f0*/  @P0 BRA `(.L_x_9) ;  /* 0x0000000000080947 */ /* 0x002fea0003800000 */
[----:B------:R-:W1:Y:S02]  /*0500*/  SYNCS.PHASECHK.TRANS64.TRYWAIT P0, [R9+URZ], R2 ;  /* 0x00000002090075a7 */ /* 0x000e6400080011ff */
[----:B-1----:R-:W-:Y:S05]  /*0510*/  @!P0 BRA `(.L_x_10) ;  /* 0x000000c400dc8947 */ /* 0x002fea0003800000 */
.L_x_9:
[----:B------:R-:W2:Y:S01]  /*0520*/  LDS R2, [R0] ;  /* 0x0000000000027984 */ /* 0x000ea20000000800 */
[----:B------:R-:W-:Y:S01]  /*0530*/  IMAD.MOV.U32 R13, RZ, RZ, 0x1 ;  /* 0x00000001ff0d7424 */ /* 0x000fe200078e00ff */
[----:B------:R-:W-:Y:S01]  /*0540*/  PRMT R5, R5, 0x654, R9 ;  /* 0x0000065405057816 */ /* 0x000fe20000000009 */
[C---:B-12---:R-:W-:Y:S02]  /*0550*/  IMAD.SHL.U32 R3, R2.reuse, 0x20, RZ ;  /* 0x0000002002037824 */ /* 0x046fe400078e00ff */
[----:B------:R-:W-:Y:S01]  /*0560*/  VIADD R4, R2, 0x10 ;  /* 0x0000001002047836 */ /* 0x000fe20000000000 */
[C---:B------:R-:W-:Y:S02]  /*0570*/  SHF.L.U32 R2, R13.reuse, R2, RZ ;  /* 0x000000020d027219 */ /* 0x040fe400000006ff */
[----:B------:R1:W-:Y:S02]  /*0580*/  STS [R0], R3 ;  /* 0x0000000300007388 */ /* 0x0003e40000000800 */
[----:B------:R-:W-:-:S02]  /*0590*/  SHF.L.U32 R7, R13, R4, RZ ;  /* 0x000000040d077219 */ /* 0x000fc400000006ff */
[----:B------:R-:W-:Y:S02]  /*05a0*/  MOV R4, 0x50 ;  /* 0x0000005000047802 */ /* 0x000fe40000000f00 */
[----:B------:R-:W-:Y:S02]  /*05b0*/  LOP3.LUT R2, R7, R2, RZ, 0xfc, !PT ;  /* 0x0000000207027212 */ /* 0x000fe400078efcff */
[----:B------:R-:W-:-:S05]  /*05c0*/  LEA R11, R11, R4, 0x18 ;  /* 0x000000040b0b7211 */ /* 0x000fca00078ec0ff */
[----:B------:R1:W-:Y:S01]  /*05d0*/  ATOMS.OR RZ, [R11], R2 ;  /* 0x000000020bff738c */ /* 0x0003e20003000000 */
[----:B------:R1:W-:Y:S03]  /*05e0*/  SYNCS.ARRIVE.TRANS64.RED.A1T0 RZ, [R5+URZ], RZ ;  /* 0x000000ff05ff79a7 */ /* 0x0003e600081004ff */
[----:B------:R1:W-:Y:S01]  /*05f0*/  ATOMS.XOR RZ, [R6], R13 ;  /* 0x0000000d06ff738c */ /* 0x0003e20003800000 */
[----:B------:R-:W-:Y:S05]  /*0600*/  BRA `(.L_x_8) ;  /* 0x0000000000107947 */ /* 0x000fea0003800000 */
.L_x_1:
[----:B------:R-:W-:Y:S01]  /*0610*/  IMAD.MOV.U32 R3, RZ, RZ, -0x1 ;  /* 0xffffffffff037424 */ /* 0x000fe200078e00ff */
[----:B------:R-:W-:-:S04]  /*0620*/  MOV R2, 0x650 ;  /* 0x0000065000027802 */ /* 0x000fc80000000f00 */
[----:B------:R1:W-:Y:S03]  /*0630*/  STS [R0], R3 ;  /* 0x0000000300007388 */ /* 0x0003e60000000800 */
[----:B01----:R-:W-:Y:S05]  /*0640*/  CALL.REL.NOINC `($__internal_1_$__cuda_sm10x_tcgen05_guardrail_trap_phase_invalid_during_alloc) ;  /* 0x000000c400cc7944 */ /* 0x003fea0003c00000 */
.L_x_8:
[----:B------:R-:W-:Y:S05]  /*0650*/  WARPSYNC.ALL ;  /* 0x0000000000007948 */ /* 0x000fea0003800000 */
[----:B------:R-:W-:Y:S01]  /*0660*/  NOP ;  /* 0x0000000000007918 */ /* 0x000fe20000000000 */
.L_x_0:
[----:B------:R-:W3:Y:S01]  /*0670*/  LDCU.64 UR14, c[0x0][0x398] ;  /* 0x00007300ff0e77ac */ /* 0x000ee20008000a00 */
[----:B------:R-:W4:Y:S01]  /*0680*/  S2R R209, SR_TID.X ;  /* 0x0000000000d17919 */ /* 0x000f220000002100 */
[----:B------:R-:W-:Y:S01]  /*0690*/  S2UR UR52, SR_CgaCtaId ;  /* 0x00000000003479c3 */ /* 0x000fe20000008800 */
[----:B------:R-:W-:Y:S01]  /*06a0*/  PRMT R146, RZ, 0x7610, R146 ;  /* 0x00007610ff927816 */ /* 0x000fe20000000092 */
[----:B------:R-:W5:Y:S01]  /*06b0*/  LDCU UR12, c[0x0][0x3a0] ;  /* 0x00007400ff0c77ac */ /* 0x000f620008000800 */
[----:B------:R-:W1:Y:S01]  /*06c0*/  LDCU.64 UR10, c[0x0][0x3a8] ;  /* 0x00007500ff0a77ac */ /* 0x000e620008000a00 */
[----:B------:R-:W-:Y:S01]  /*06d0*/  UMOV UR13, 0x1 ;  /* 0x00000001000d7882 */ /* 0x000fe20000000000 */
[----:B------:R-:W2:Y:S01]  /*06e0*/  LDCU.128 UR20, c[0x0][0x380] ;  /* 0x00007000ff1477ac */ /* 0x000ea20008000c00 */
[----:B---3--:R-:W-:-:S04]  /*06f0*/  UIADD3 UR4, UPT, UPT, UR15, 0x3f, URZ ;  /* 0x0000003f0f047890 */ /* 0x008fc8000fffe0ff */
[----:B------:R-:W-:Y:S02]  /*0700*/  USHF.R.S32.HI UR5, URZ, 0x1f, UR4 ;  /* 0x0000001fff057899 */ /* 0x000fe40008011404 */
[----:B-----5:R-:W-:Y:S02]  /*0710*/  UIADD3 UR25, UPT, UPT, UR12, 0x7f, URZ ;  /* 0x0000007f0c197890 */ /* 0x020fe4000fffe0ff */
[----:B------:R-:W-:-:S03]  /*0720*/  ULEA.HI UR5, UR5, UR4, URZ, 0x6 ;  /* 0x0000000405057291 */ /* 0x000fc6000f8f30ff */
[----:B------:R-:W-:Y:S01]  /*0730*/  S2UR UR4, SR_CTAID.X ;  /* 0x00000000000479c3 */ /* 0x000fe20000002500 */
[----:B------:R-:W-:Y:S01]  /*0740*/  USHF.R.S32.HI UR5, URZ, 0x6, UR5 ;  /* 0x00000006ff057899 */ /* 0x000fe20008011405 */
[----:B----4-:R-:W-:-:S03]  /*0750*/  SHF.R.U32.HI R105, RZ, 0x6, R209 ;  /* 0x00000006ff697819 */ /* 0x010fc600000116d1 */
[----:B------:R-:W-:Y:S01]  /*0760*/  USHF.L.U32 UR6, UR5, 0x3, URZ ;  /* 0x0000000305067899 */ /* 0x000fe200080006ff */
[----:B------:R-:W-:Y:S02]  /*0770*/  LOP3.LUT R236, R209, 0x7f, RZ, 0xc0, !PT ;  /* 0x0000007fd1ec7812 */ /* 0x000fe400078ec0ff */
[----:B------:R-:W-:Y:S01]  /*0780*/  SGXT.U32 R105, R105, 0x1 ;  /* 0x000000016969781a */ /* 0x000fe20000000000 */
[----:B------:R-:W-:Y:S01]  /*0790*/  BAR.SYNC.DEFER_BLOCKING 0x0 ;  /* 0x0000000000007b1d */ /* 0x000fe20000010000 */
[----:B------:R-:W-:Y:S01]  /*07a0*/  ISETP.NE.U32.AND P2, PT, R236, RZ, PT ;  /* 0x000000ffec00720c */ /* 0x000fe20003f45070 */
[----:B--2---:R-:W-:-:S06]  /*07b0*/  IMAD.U32 R4, RZ, RZ, UR6 ;  /* 0x00000006ff047e24 */ /* 0x004fcc000f8e00ff */
[----:B------:R-:W2:Y:S02]  /*07c0*/  S2UR UR5, SR_CgaSize ;  /* 0x00000000000579c3 */ /* 0x000ea40000008a00 */
[----:B--2---:R-:W-:-:S12]  /*07d0*/  UIMAD UR5, UR5, -0xa0, URZ ;  /* 0xffffff60050578a4 */ /* 0x004fd8000f8e02ff */
[----:B------:R-:W2:Y:S01]  /*07e0*/  LDCU UR5, c[0x0][UR5+0x2b0] ;  /* 0x00005600050577ac */ /* 0x000ea20008000800 */
[-C--:B-1----:R-:W-:Y:S02]  /*07f0*/  IABS R5, R4.reuse ;  /* 0x0000000400057213 */ /* 0x082fe40000000000 */
[----:B------:R-:W-:Y:S02]  /*0800*/  IABS R4, R4 ;  /* 0x0000000400047213 */ /* 0x000fe40000000000 */
[----:B------:R-:W1:Y:S01]  /*0810*/  I2F.RP R0, R5 ;  /* 0x0000000500007306 */ /* 0x000e620000209400 */
[----:B------:R-:W-:Y:S02]  /*0820*/  R2UR UR7, R5 ;  /* 0x00000000050772ca */ /* 0x000fe400000e0000 */
[----:B------:R-:W-:-:S05]  /*0830*/  I2FP.F32.U32 R3, UR4 ;  /* 0x0000000400037c45 */ /* 0x000fca0008201000 */
[----:B--2---:R-:W-:Y:S01]  /*0840*/  FMUL R3, R3, UR5 ;  /* 0x0000000503037c20 */ /* 0x004fe20008400000 */
[----:B-1----:R-:W1:Y:S08]  /*0850*/  MUFU.RCP R0, R0 ;  /* 0x0000000000007308 */ /* 0x002e700000001000 */
[----:B------:R-:W2:Y:S01]  /*0860*/  F2I.U32.TRUNC.NTZ R3, R3 ;  /* 0x0000000300037305 */ /* 0x000ea2000020f000 */
[----:B-1----:R-:W-:-:S07]  /*0870*/  VIADD R2, R0, 0xffffffe ;  /* 0x0ffffffe00027836 */ /* 0x002fce0000000000 */
[----:B------:R-:W1:Y:S01]  /*0880*/  F2I.FTZ.U32.TRUNC.NTZ R2, R2 ;  /* 0x0000000200027305 */ /* 0x000e62000021f000 */
[----:B--2---:R-:W-:-:S04]  /*0890*/  IABS R0, R3 ;  /* 0x0000000300007213 */ /* 0x004fc80000000000 */
[----:B------:R-:W-:Y:S01]  /*08a0*/  R2UR UR8, R0 ;  /* 0x00000000000872ca */ /* 0x000fe200000e0000 */
[----:B------:R-:W-:Y:S01]  /*08b0*/  IMAD.MOV R0, RZ, RZ, -R4 ;  /* 0x000000ffff007224 */ /* 0x000fe200078e0a04 */
[----:B-1----:R-:W-:-:S11]  /*08c0*/  R2UR UR5, R2 ;  /* 0x00000000020572ca */ /* 0x002fd600000e0000 */
[----:B------:R-:W-:Y:S02]  /*08d0*/  IMAD.U32 R7, RZ, RZ, UR8 ;  /* 0x00000008ff077e24 */ /* 0x000fe4000f8e00ff */
[----:B------:R-:W-:-:S04]  /*08e0*/  UIADD3 UR4, UPT, UPT, URZ, -UR5, URZ ;  /* 0x80000005ff047290 */ /* 0x000fc8000fffe0ff */
[----:B------:R-:W-:-:S03]  /*08f0*/  UIMAD UR7, UR4, UR7, URZ ;  /* 0x00000007040772a4 */ /* 0x000fc6000f8e02ff */
[----:B------:R-:W-:Y:S02]  /*0900*/  UMOV UR4, URZ ;  /* 0x000000ff00047c82 */ /* 0x000fe40008000000 */
[----:B------:R-:W-:-:S04]  /*0910*/  UIMAD.WIDE.U32 UR4, UR5, UR7, UR4 ;  /* 0x00000007050472a5 */ /* 0x000fc8000f8e0004 */
[----:B------:R-:W-:-:S06]  /*0920*/  UIMAD.WIDE.U32 UR4, UR5, UR8, URZ ;  /* 0x00000008050472a5 */ /* 0x000fcc000f8e00ff */
[----:B------:R-:W-:Y:S01]  /*0930*/  IMAD R0, R0, UR5, R7 ;  /* 0x0000000500007c24 */ /* 0x000fe2000f8e0207 */
[----:B------:R-:W-:-:S04]  /*0940*/  R2UR UR4, R3 ;  /* 0x00000000030472ca */ /* 0x000fc800000e0000 */
[----:B------:R-:W-:-:S09]  /*0950*/  ISETP.GT.U32.AND P0, PT, R5, R0, PT ;  /* 0x000000000500720c */ /* 0x000fd20003f04070 */
[----:B------:R-:W-:-:S04]  /*0960*/  ULOP3.LUT UR4, UR4, UR6, URZ, 0x3c, !UPT ;  /* 0x0000000604047292 */ /* 0x000fc8000f8e3cff */
[----:B------:R-:W-:Y:S01]  /*0970*/  VOTEU.ANY UP2, P0 ;  /* 0x0000000000ff7886 */ /* 0x000fe20000040100 */
[----:B------:R-:W-:-:S04]  /*0980*/  PLOP3.LUT P0, PT, PT, PT, UP2, 0x80, 0x8 ;  /* 0x000000000008781c */ /* 0x000fc80003f0f028 */
[----:B------:R-:W-:Y:S02]  /*0990*/  @!UP2 UIADD3 UR5, UPT, UPT, UR5, 0x1, URZ ;  /* 0x000000010505a890 */ /* 0x000fe4000fffe0ff */
[----:B------:R-:W-:Y:S02]  /*09a0*/  UISETP.GE.AND UP2, UPT, UR4, URZ, UPT ;  /* 0x000000ff0400728c */ /* 0x000fe4000bf46270 */
[----:B------:R-:W-:-:S05]  /*09b0*/  UIADD3 UR4, UPT, UPT, UR14, 0x7f, URZ ;  /* 0x0000007f0e047890 */ /* 0x000fca000fffe0ff */
[----:B------:R-:W-:-:S05]  /*09c0*/  @!P0 IMAD.IADD R0, R0, 0x1, -R5 ;  /* 0x0000000100008824 */ /* 0x000fca00078e0a05 */
[----:B------:R-:W-:-:S13]  /*09d0*/  ISETP.GE.U32.AND P0, PT, R0, R5, PT ;  /* 0x000000050000720c */ /* 0x000fda0003f06070 */
[----:B------:R-:W-:-:S05]  /*09e0*/  VOTEU.ANY UP1, P0 ;  /* 0x0000000000ff7886 */ /* 0x000fca0000020100 */
[----:B------:R-:W-:Y:S02]  /*09f0*/  @UP1 UIADD3 UR5, UPT, UPT, UR5, 0x1, URZ ;  /* 0x0000000105051890 */ /* 0x000fe4000fffe0ff */
[----:B------:R-:W-:-:S05]  /*0a00*/  UISETP.NE.AND UP1, UPT, UR6, URZ, UPT ;  /* 0x000000ff0600728c */ /* 0x000fca000bf25270 */
[----:B------:R-:W-:Y:S01]  /*0a10*/  UMOV UR7, UR5 ;  /* 0x0000000500077c82 */ /* 0x000fe20008000000 */
[----:B------:R-:W-:Y:S02]  /*0a20*/  USHF.R.S32.HI UR5, URZ, 0x1f, UR4 ;  /* 0x0000001fff057899 */ /* 0x000fe40008011404 */
[----:B------:R-:W-:Y:S02]  /*0a30*/  @!UP2 UIADD3 UR7, UPT, UPT, -UR7, URZ, URZ ;  /* 0x000000ff0707a290 */ /* 0x000fe4000fffe1ff */
[----:B------:R-:W-:Y:S02]  /*0a40*/  ULEA.HI UR5, UR5, UR4, URZ, 0x7 ;  /* 0x0000000405057291 */ /* 0x000fe4000f8f38ff */
[----:B------:R-:W-:-:S04]  /*0a50*/  @!UP1 ULOP3.LUT UR7, URZ, UR6, URZ, 0x33, !UPT ;  /* 0x00000006ff079292 */ /* 0x000fc8000f8e33ff */
[----:B------:R-:W-:Y:S02]  /*0a60*/  USHF.L.U32 UR9, UR7, 0x3, URZ ;  /* 0x0000000307097899 */ /* 0x000fe400080006ff */
[----:B------:R-:W-:Y:S02]  /*0a70*/  IMAD R4, RZ, RZ, -UR7 ;  /* 0x80000007ff047e24 */ /* 0x000fe4000f8e02ff */
[----:B------:R-:W-:Y:S02]  /*0a80*/  ULEA.HI.SX32 UR5, UR5, -UR9, 0x19 ;  /* 0x8000000905057291 */ /* 0x000fe4000f8fcaff */
[----:B------:R-:W-:Y:S02]  /*0a90*/  IMAD R9, R4, UR6, R3 ;  /* 0x0000000604097c24 */ /* 0x000fe4000f8e0203 */
[----:B------:R-:W-:-:S03]  /*0aa0*/  UISETP.LT.AND UP1, UPT, UR5, 0x8, UPT ;  /* 0x000000080500788c */ /* 0x000fc6000bf21270 */
[----:B------:R-:W-:Y:S01]  /*0ab0*/  IABS R3, R9 ;  /* 0x0000000900037213 */ /* 0x000fe20000000000 */
[----:B------:R-:W-:-:S03]  /*0ac0*/  USEL UR8, UR5, 0x8, UP1 ;  /* 0x0000000805087887 */ /* 0x000fc60008800000 */
[----:B------:R-:W-:-:S03]  /*0ad0*/  R2UR UR7, R3 ;  /* 0x00000000030772ca */ /* 0x000fc600000e0000 */
[----:B------:R-:W-:-:S05]  /*0ae0*/  IMAD.U32 R6, RZ, RZ, UR8 ;  /* 0x00000008ff067e24 */ /* 0x000fca000f8e00ff */
[-C--:B------:R-:W-:Y:S02]  /*0af0*/  IABS R5, R6.reuse ;  /* 0x0000000600057213 */ /* 0x080fe40000000000 */
[----:B------:R-:W-:Y:S02]  /*0b00*/  IABS R6, R6 ;  /* 0x0000000600067213 */ /* 0x000fe40000000000 */
[----:B------:R-:W1:Y:S01]  /*0b10*/  I2F.RP R0, R5 ;  /* 0x0000000500007306 */ /* 0x000e620000209400 */
[----:B------:R-:W-:Y:S01]  /*0b20*/  R2UR UR6, R5 ;  /* 0x00000000050672ca */ /* 0x000fe200000e0000 */
[----:B------:R-:W-:-:S06]  /*0b30*/  IMAD.U32 R3, RZ, RZ, UR7 ;  /* 0x00000007ff037e24 */ /* 0x000fcc000f8e00ff */
[----:B-1----:R-:W1:Y:S02]  /*0b40*/  MUFU.RCP R0, R0 ;  /* 0x0000000000007308 */ /* 0x002e640000001000 */
[----:B-1----:R-:W-:Y:S02]  /*0b50*/  VIADD R2, R0, 0xffffffe ;  /* 0x0ffffffe00027836 */ /* 0x002fe40000000000 */
[----:B------:R-:W-:-:S04]  /*0b60*/  IMAD.MOV R0, RZ, RZ, -R6 ;  /* 0x000000ffff007224 */ /* 0x000fc800078e0a06 */
[----:B------:R-:W1:Y:S02]  /*0b70*/  F2I.FTZ.U32.TRUNC.NTZ R2, R2 ;  /* 0x0000000200027305 */ /* 0x000e64000021f000 */
[----:B-1----:R-:W-:Y:S01]  /*0b80*/  R2UR UR5, R2 ;  /* 0x00000000020572ca */ /* 0x002fe200000e0000 */
[----:B------:R-:W-:-:S05]  /*0b90*/  IMAD.U32 R2, RZ, RZ, UR15 ;  /* 0x0000000fff027e24 */ /* 0x000fca000f8e00ff */
[----:B------:R-:W-:Y:S01]  /*0ba0*/  IABS R143, R2 ;  /* 0x00000002008f7213 */ /* 0x000fe20000000000 */
[----:B------:R-:W-:-:S05]  /*0bb0*/  IMAD.U32 R2, RZ, RZ, UR14 ;  /* 0x0000000eff027e24 */ /* 0x000fca000f8e00ff */
[----:B------:R-:W-:Y:S01]  /*0bc0*/  IABS R7, R2 ;  /* 0x0000000200077213 */ /* 0x000fe20000000000 */
[----:B------:R-:W-:-:S03]  /*0bd0*/  UIADD3 UR4, UPT, UPT, URZ, -UR5, URZ ;  /* 0x80000005ff047290 */ /* 0x000fc6000fffe0ff */
[----:B------:R-:W1:Y:S01]  /*0be0*/  I2F.RP R2, R7 ;  /* 0x0000000700027306 */ /* 0x000e620000209400 */
[----:B------:R-:W-:-:S03]  /*0bf0*/  UIMAD UR6, UR4, UR6, URZ ;  /* 0x00000006040672a4 */ /* 0x000fc6000f8e02ff */
[----:B------:R-:W-:Y:S02]  /*0c00*/  UMOV UR4, URZ ;  /* 0x000000ff00047c82 */ /* 0x000fe40008000000 */
[----:B------:R-:W-:-:S04]  /*0c10*/  UIMAD.WIDE.U32 UR4, UR5, UR6, UR4 ;  /* 0x00000006050472a5 */ /* 0x000fc8000f8e0004 */
[----:B------:R-:W-:-:S03]  /*0c20*/  UIMAD.WIDE.U32 UR4, UR5, UR7, URZ ;  /* 0x00000007050472a5 */ /* 0x000fc6000f8e00ff */
[----:B------:R-:W-:Y:S01]  /*0c30*/  UMOV UR7, 0x400 ;  /* 0x0000040000077882 */ /* 0x000fe20000000000 */
[----:B-1----:R-:W-:Y:S02]  /*0c40*/  MUFU.RCP R2, R2 ;  /* 0x0000000200027308 */ /* 0x002fe40000001000 */
[----:B------:R-:W-:Y:S01]  /*0c50*/  IMAD R0, R0, UR5, R3 ;  /* 0x0000000500007c24 */ /* 0x000fe2000f8e0203 */
[----:B------:R-:W-:Y:S01]  /*0c60*/  R2UR UR4, R9 ;  /* 0x00000000090472ca */ /* 0x000fe200000e0000 */
[----:B------:R-:W-:-:S03]  /*0c70*/  ULEA UR7, UR52, UR7, 0x18 ;  /* 0x0000000734077291 */ /* 0x000fc6000f8ec0ff */
[----:B------:R-:W-:Y:S01]  /*0c80*/  ISETP.GT.U32.AND P0, PT, R5, R0, PT ;  /* 0x000000000500720c */ /* 0x000fe20003f04070 */
[----:B------:R-:W1:Y:S08]  /*0c90*/  I2F.RP R3, R143 ;  /* 0x0000008f00037306 */ /* 0x000e700000209400 */
[----:B------:R-:W-:-:S04]  /*0ca0*/  ULOP3.LUT UR4, UR4, UR8, URZ, 0x3c, !UPT ;  /* 0x0000000804047292 */ /* 0x000fc8000f8e3cff */
[----:B------:R-:W-:Y:S01]  /*0cb0*/  VOTEU.ANY UP2, P0 ;  /* 0x0000000000ff7886 */ /* 0x000fe20000040100 */
[----:B------:R-:W-:Y:S01]  /*0cc0*/  PLOP3.LUT P0, PT, PT, PT, UP2, 0x80, 0x8 ;  /* 0x000000000008781c */ /* 0x000fe20003f0f028 */
[----:B-1----:R-:W1:Y:S03]  /*0cd0*/  MUFU.RCP R3, R3 ;  /* 0x0000000300037308 */ /* 0x002e660000001000 */
[----:B------:R-:W-:Y:S02]  /*0ce0*/  @!UP2 UIADD3 UR5, UPT, UPT, UR5, 0x1, URZ ;  /* 0x000000010505a890 */ /* 0x000fe4000fffe0ff */
[----:B------:R-:W-:Y:S02]  /*0cf0*/  UISETP.GE.AND UP2, UPT, UR4, URZ, UPT ;  /* 0x000000ff0400728c */ /* 0x000fe4000bf46270 */
[----:B------:R-:W-:-:S05]  /*0d00*/  ULOP3.LUT UR4, UR52, 0x1, URZ, 0xc0, !UPT ;  /* 0x0000000134047892 */ /* 0x000fca000f8ec0ff */
[----:B------:R-:W-:-:S05]  /*0d10*/  @!P0 IMAD.IADD R0, R0, 0x1, -R5 ;  /* 0x0000000100008824 */ /* 0x000fca00078e0a05 */
[----:B------:R-:W-:Y:S01]  /*0d20*/  ISETP.GE.U32.AND P0, PT, R0, R5, PT ;  /* 0x000000050000720c */ /* 0x000fe20003f06070 */
[----:B------:R-:W-:Y:S01]  /*0d30*/  IMAD.U32 R5, RZ, RZ, UR4 ;  /* 0x00000004ff057e24 */ /* 0x000fe2000f8e00ff */
[----:B------:R-:W-:Y:S01]  /*0d40*/  SHF.R.U32.HI R0, RZ, 0x5, R209 ;  /* 0x00000005ff007819 */ /* 0x000fe200000116d1 */
[----:B-1----:R-:W-:Y:S02]  /*0d50*/  VIADD R106, R3, 0xffffffe ;  /* 0x0ffffffe036a7836 */ /* 0x002fe40000000000 */
[----:B------:R-:W-:Y:S01]  /*0d60*/  VIADD R3, R2, 0xffffffe ;  /* 0x0ffffffe02037836 */ /* 0x000fe20000000000 */
[----:B------:R-:W-:Y:S01]  /*0d70*/  R2UR UR16, R0 ;  /* 0x00000000001072ca */ /* 0x000fe200000e0000 */
[----:B------:R1:W2:Y:S01]  /*0d80*/  F2I.FTZ.U32.TRUNC.NTZ R107, R106 ;  /* 0x0000006a006b7305 */ /* 0x0002a2000021f000 */
[----:B------:R-:W-:-:S05]  /*0d90*/  LOP3.LUT R2, R209, 0x3f, RZ, 0xc0, !PT ;  /* 0x0000003fd1027812 */ /* 0x000fca00078ec0ff */
[----:B------:R-:W-:Y:S01]  /*0da0*/  VOTEU.ANY UP1, P0 ;  /* 0x0000000000ff7886 */ /* 0x000fe20000020100 */
[----:B------:R-:W-:Y:S01]  /*0db0*/  IMAD R5, R5, 0x40, R2 ;  /* 0x0000004005057824 */ /* 0x000fe200078e0202 */
[----:B------:R-:W3:Y:S01]  /*0dc0*/  F2I.FTZ.U32.TRUNC.NTZ R3, R3 ;  /* 0x0000000300037305 */ /* 0x000ee2000021f000 */
[----:B-1----:R-:W-:Y:S02]  /*0dd0*/  IMAD.MOV.U32 R106, RZ, RZ, RZ ;  /* 0x000000ffff6a7224 */ /* 0x002fe400078e00ff */
[----:B------:R-:W-:Y:S02]  /*0de0*/  @UP1 UIADD3 UR5, UPT, UPT, UR5, 0x1, URZ ;  /* 0x0000000105051890 */ /* 0x000fe4000fffe0ff */
[----:B------:R-:W-:Y:S02]  /*0df0*/  UISETP.NE.AND UP1, UPT, UR8, URZ, UPT ;  /* 0x000000ff0800728c */ /* 0x000fe4000bf25270 */
[----:B------:R-:W-:Y:S01]  /*0e00*/  @!UP2 UIADD3 UR5, UPT, UPT, -UR5, URZ, URZ ;  /* 0x000000ff0505a290 */ /* 0x000fe2000fffe1ff */
[----:B--2---:R-:W-:-:S02]  /*0e10*/  IMAD.MOV R4, RZ, RZ, -R107 ;  /* 0x000000ffff047224 */ /* 0x004fc400078e0a6b */
[----:B---3--:R-:W-:-:S06]  /*0e20*/  IMAD.MOV R6, RZ, RZ, -R3 ;  /* 0x000000ffff067224 */ /* 0x008fcc00078e0a03 */
[----:B------:R-:W-:Y:S02]  /*0e30*/  @!UP1 ULOP3.LUT UR5, URZ, UR8, URZ, 0x33, !UPT ;  /* 0x00000008ff059292 */ /* 0x000fe4000f8e33ff */
[----:B------:R-:W-:Y:S02]  /*0e40*/  UISETP.GT.AND UP1, UPT, UR25, 0x7f, UPT ;  /* 0x0000007f1900788c */ /* 0x000fe4000bf24270 */
[----:B------:R-:W-:Y:S02]  /*0e50*/  USHF.L.U32 UR6, UR5, 0x6, URZ ;  /* 0x0000000605067899 */ /* 0x000fe400080006ff */
[----:B------:R-:W-:Y:S01]  /*0e60*/  IMAD R0, RZ, RZ, -UR5 ;  /* 0x80000005ff007e24 */ /* 0x000fe2000f8e02ff */
[----:B------:R-:W-:Y:S01]  /*0e70*/  USHF.L.U32 UR5, UR16, 0x15, URZ ;  /* 0x0000001510057899 */ /* 0x000fe200080006ff */
[----:B------:R-:W-:Y:S01]  /*0e80*/  PLOP3.LUT P0, PT, PT, PT, UP1, 0x80, 0x8 ;  /* 0x000000000008781c */ /* 0x000fe20003f0f018 */
[----:B------:R-:W-:Y:S01]  /*0e90*/  ULEA UR4, UR4, UR6, 0x5 ;  /* 0x0000000604047291 */ /* 0x000fe2000f8e28ff */
[----:B------:R-:W-:Y:S01]  /*0ea0*/  IMAD R0, R0, UR8, R9 ;  /* 0x0000000800007c24 */ /* 0x000fe2000f8e0209 */
[----:B------:R-:W-:Y:S01]  /*0eb0*/  ULOP3.LUT UR5, UR5, 0x600000, URZ, 0xc0, !UPT ;  /* 0x0060000005057892 */ /* 0x000fe2000f8ec0ff */
[----:B------:R-:W-:Y:S01]  /*0ec0*/  IMAD R9, R4, R143, RZ ;  /* 0x0000008f04097224 */ /* 0x000fe200078e02ff */
[----:B------:R-:W-:Y:S01]  /*0ed0*/  SHF.R.U32.HI R4, RZ, 0x6, R209 ;  /* 0x00000006ff047819 */ /* 0x000fe200000116d1 */
[----:B------:R-:W-:Y:S01]  /*0ee0*/  VIADD R0, R0, UR9 ;  /* 0x0000000900007c36 */ /* 0x000fe20008000000 */
[----:B------:R-:W-:-:S02]  /*0ef0*/  UIADD3 UR17, UPT, UPT, UR4, 0x1, URZ ;  /* 0x0000000104117890 */ /* 0x000fc4000fffe0ff */
[----:B------:R-:W-:Y:S01]  /*0f00*/  IMAD.U32 R2, RZ, RZ, UR4 ;  /* 0x00000004ff027e24 */ /* 0x000fe2000f8e00ff */
[----:B------:R-:W-:Y:S01]  /*0f10*/  UIADD3 UR28, UPT, UPT, UR4, 0x2, URZ ;  /* 0x00000002041c7890 */ /* 0x000fe2000fffe0ff */
[----:B------:R-:W-:Y:S01]  /*0f20*/  IMAD.HI.U32 R106, R107, R9, R106 ;  /* 0x000000096b6a7227 */ /* 0x000fe200078e006a */
[----:B------:R-:W-:Y:S01]  /*0f30*/  SGXT.U32 R4, R4, 0x1 ;  /* 0x000000010404781a */ /* 0x000fe20000000000 */
[----:B------:R-:W-:Y:S01]  /*0f40*/  UIADD3 UR29, UPT, UPT, UR4, 0x3, URZ ;  /* 0x00000003041d7890 */ /* 0x000fe2000fffe0ff */
[----:B------:R-:W-:Y:S01]  /*0f50*/  IABS R142, R2 ;  /* 0x00000002008e7213 */ /* 0x000fe20000000000 */
[----:B------:R-:W-:Y:S01]  /*0f60*/  IMAD R10, R0, 0x80, R5 ;  /* 0x00000080000a7824 */ /* 0x000fe200078e0205 */
[----:B------:R-:W-:Y:S01]  /*0f70*/  ISETP.LT.AND P0, PT, R4, UR12, P0 ;  /* 0x0000000c04007c0c */ /* 0x000fe20008701270 */
[----:B------:R-:W-:Y:S01]  /*0f80*/  IMAD R5, R6, R7, RZ ;  /* 0x0000000706057224 */ /* 0x000fe200078e02ff */
[----:B------:R-:W-:Y:S01]  /*0f90*/  UIADD3 UR30, UPT, UPT, UR4, 0x4, URZ ;  /* 0x00000004041e7890 */ /* 0x000fe2000fffe0ff */
[----:B------:R-:W-:Y:S01]  /*0fa0*/  IMAD.MOV.U32 R2, RZ, RZ, RZ ;  /* 0x000000ffff027224 */ /* 0x000fe200078e00ff */
[----:B------:R-:W-:Y:S01]  /*0fb0*/  UIADD3 UR31, UPT, UPT, UR4, 0x5, URZ ;  /* 0x00000005041f7890 */ /* 0x000fe2000fffe0ff */
[----:B------:R-:W-:Y:S01]  /*0fc0*/  IMAD.HI.U32 R0, R106, R142, RZ ;  /* 0x0000008e6a007227 */ /* 0x000fe200078e00ff */
[----:B------:R-:W-:Y:S01]  /*0fd0*/  UIADD3 UR32, UPT, UPT, UR4, 0x6, URZ ;  /* 0x0000000604207890 */ /* 0x000fe2000fffe0ff */
[----:B------:R-:W-:Y:S01]  /*0fe0*/  STL [R1+0x1c], R10 ;  /* 0x00001c0a01007387 */ /* 0x000fe20000100800 */
[----:B------:R-:W-:Y:S01]  /*0ff0*/  UIADD3 UR33, UPT, UPT, UR4, 0x7, URZ ;  /* 0x0000000704217890 */ /* 0x000fe2000fffe0ff */
[----:B------:R-:W-:Y:S01]  /*1000*/  IMAD.HI.U32 R2, R3, R5, R2 ;  /* 0x0000000503027227 */ /* 0x000fe200078e0002 */
[----:B------:R-:W-:Y:S01]  /*1010*/  IABS R3, R10 ;  /* 0x0000000a00037213 */ /* 0x000fe20000000000 */
[----:B------:R-:W-:Y:S01]  /*1020*/  UIADD3 UR34, UPT, UPT, UR4, 0x8, URZ ;  /* 0x0000000804227890 */ /* 0x000fe2000fffe0ff */
[----:B------:R-:W-:Y:S01]  /*1030*/  ISETP.GE.AND P3, PT, R10, RZ, PT ;  /* 0x000000ff0a00720c */ /* 0x000fe20003f66270 */
[----:B------:R-:W-:Y:S01]  /*1040*/  IMAD.U32 R5, RZ, RZ, UR17 ;  /* 0x00000011ff057e24 */ /* 0x000fe2000f8e00ff */
[----:B------:R-:W-:Y:S01]  /*1050*/  UIADD3 UR38, UPT, UPT, UR4, 0xc, URZ ;  /* 0x0000000c04267890 */ /* 0x000fe2000fffe0ff */
[----:B------:R-:W-:Y:S01]  /*1060*/  IMAD.U32 R4, RZ, RZ, UR28 ;  /* 0x0000001cff047e24 */ /* 0x000fe2000f8e00ff */
[----:B------:R-:W-:Y:S01]  /*1070*/  UIADD3 UR36, UPT, UPT, UR4, 0xa, URZ ;  /* 0x0000000a04247890 */ /* 0x000fe2000fffe0ff */
[----:B------:R-:W-:Y:S01]  /*1080*/  IMAD.MOV R0, RZ, RZ, -R0 ;  /* 0x000000ffff007224 */ /* 0x000fe200078e0a00 */
[----:B------:R-:W-:Y:S01]  /*1090*/  IABS R141, R5 ;  /* 0x00000005008d7213 */ /* 0x000fe20000000000 */
[----:B------:R-:W-:Y:S01]  /*10a0*/  IMAD.HI.U32 R2, R2, R3, RZ ;  /* 0x0000000302027227 */ /* 0x000fe200078e00ff */
[----:B------:R-:W-:Y:S01]  /*10b0*/  IABS R140, R4 ;  /* 0x00000004008c7213 */ /* 0x000fe20000000000 */
[----:B------:R-:W-:-:S02]  /*10c0*/  UIADD3 UR35, UPT, UPT, UR4, 0x9, URZ ;  /* 0x0000000904237890 */ /* 0x000fc4000fffe0ff */
[----:B------:R-:W-:Y:S01]  /*10d0*/  IMAD R142, R143, R0, R142 ;  /* 0x000000008f8e7224 */ /* 0x000fe200078e028e */
[----:B------:R-:W-:Y:S01]  /*10e0*/  UIADD3 UR37, UPT, UPT, UR4, 0xb, URZ ;  /* 0x0000000b04257890 */ /* 0x000fe2000fffe0ff */
[----:B------:R-:W-:Y:S01]  /*10f0*/  IMAD.MOV R0, RZ, RZ, -R2 ;  /* 0x000000ffff007224 */ /* 0x000fe200078e0a02 */
[----:B------:R-:W-:Y:S01]  /*1100*/  UIADD3 UR39, UPT, UPT, UR4, 0xd, URZ ;  /* 0x0000000d04277890 */ /* 0x000fe2000fffe0ff */
[----:B------:R-:W-:Y:S01]  /*1110*/  IMAD.U32 R4, RZ, RZ, UR29 ;  /* 0x0000001dff047e24 */ /* 0x000fe2000f8e00ff */
[----:B------:R-:W-:Y:S01]  /*1120*/  UIADD3 UR40, UPT, UPT, UR4, 0xe, URZ ;  /* 0x0000000e04287890 */ /* 0x000fe2000fffe0ff */
[C---:B------:R-:W-:Y:S01]  /*1130*/  IMAD.HI.U32 R2, R106.reuse, R141, RZ ;  /* 0x0000008d6a027227 */ /* 0x040fe200078e00ff */
[----:B------:R-:W-:Y:S02]  /*1140*/  UIADD3 UR42, UPT, UPT, UR4, 0x10, URZ ;  /* 0x00000010042a7890 */ /* 0x000fe4000fffe0ff */
[----:B------:R-:W-:Y:S01]  /*1150*/  IABS R139, R4 ;  /* 0x00000004008b7213 */ /* 0x000fe20000000000 */
[C---:B------:R-:W-:Y:S01]  /*1160*/  IMAD R0, R7.reuse, R0, R3 ;  /* 0x0000000007007224 */ /* 0x040fe200078e0203 */
[----:B------:R-:W-:Y:S01]  /*1170*/  UIADD3 UR41, UPT, UPT, UR4, 0xf, URZ ;  /* 0x0000000f04297890 */ /* 0x000fe2000fffe0ff */
[----:B------:R-:W-:Y:S01]  /*1180*/  IMAD.U32 R3, RZ, RZ, UR30 ;  /* 0x0000001eff037e24 */ /* 0x000fe2000f8e00ff */
[----:B------:R-:W-:Y:S01]  /*1190*/  UIADD3 UR43, UPT, UPT, UR4, 0x11, URZ ;  /* 0x00000011042b7890 */ /* 0x000fe2000fffe0ff */
[----:B------:R-:W-:Y:S01]  /*11a0*/  IMAD.MOV R4, RZ, RZ, -R2 ;  /* 0x000000ffff047224 */ /* 0x000fe200078e0a02 */
[----:B------:R-:W-:Y:S01]  /*11b0*/  ISETP.GT.U32.AND P1, PT, R7, R0, PT ;  /* 0x000000000700720c */ /* 0x000fe20003f24070 */
[----:B------:R-:W-:Y:S01]  /*11c0*/  IMAD.HI.U32 R2, R106, R140, RZ ;  /* 0x0000008c6a027227 */ /* 0x000fe200078e00ff */
[----:B------:R-:W-:Y:S01]  /*11d0*/  IABS R138, R3 ;  /* 0x00000003008a7213 */ /* 0x000fe20000000000 */
[----:B------:R-:W1:Y:S02]  /*11e0*/  LDCU UR9, c[0x0][0x3a4] ;  /* 0x00007480ff0977ac */ /* 0x000e640008000800 */
[----:B------:R-:W-:-:S02]  /*11f0*/  IMAD.MOV R3, RZ, RZ, -R2 ;  /* 0x000000ffff037224 */ /* 0x000fc400078e0a02 */
[----:B------:R-:W-:-:S04]  /*1200*/  IMAD.HI.U32 R2, R106, R139, RZ ;  /* 0x0000008b6a027227 */ /* 0x000fc800078e00ff */
[----:B------:R-:W-:Y:S02]  /*1210*/  IMAD.U32 R5, RZ, RZ, UR31 ;  /* 0x0000001fff057e24 */ /* 0x000fe4000f8e00ff */
[----:B------:R-:W-:Y:S02]  /*1220*/  IMAD R141, R143, R4, R141 ;  /* 0x000000048f8d7224 */ /* 0x000fe400078e028d */
[----:B------:R-:W-:Y:S01]  /*1230*/  IMAD.MOV R4, RZ, RZ, -R2 ;  /* 0x000000ffff047224 */ /* 0x000fe200078e0a02 */
[----:B------:R-:W-:Y:S01]  /*1240*/  IABS R137, R5 ;  /* 0x0000000500897213 */ /* 0x000fe20000000000 */
[----:B------:R-:W-:-:S04]  /*1250*/  IMAD.HI.U32 R2, R106, R138, RZ ;  /* 0x0000008a6a027227 */ /* 0x000fc800078e00ff */
[----:B------:R-:W-:Y:S02]  /*1260*/  IMAD R139, R143, R4, R139 ;  /* 0x000000048f8b7224 */ /* 0x000fe400078e028b */
[----:B------:R-:W-:Y:S02]  /*1270*/  IMAD.U32 R6, RZ, RZ, UR32 ;  /* 0x00000020ff067e24 */ /* 0x000fe4000f8e00ff */
[----:B------:R-:W-:Y:S02]  /*1280*/  IMAD.MOV R4, RZ, RZ, -R2 ;  /* 0x000000ffff047224 */ /* 0x000fe400078e0a02 */
[----:B------:R-:W-:Y:S01]  /*1290*/  IMAD.U32 R5, RZ, RZ, UR33 ;  /* 0x00000021ff057e24 */ /* 0x000fe2000f8e00ff */
[----:B------:R-:W-:Y:S01]  /*12a0*/  IABS R136, R6 ;  /* 0x0000000600887213 */ /* 0x000fe20000000000 */
[----:B------:R-:W-:-:S03]  /*12b0*/  IMAD.HI.U32 R2, R106, R137, RZ ;  /* 0x000000896a027227 */ /* 0x000fc600078e00ff */
[----:B------:R-:W-:Y:S01]  /*12c0*/  IABS R135, R5 ;  /* 0x0000000500877213 */ /* 0x000fe20000000000 */
[C---:B------:R-:W-:Y:S02]  /*12d0*/  IMAD R138, R143.reuse, R4, R138 ;  /* 0x000000048f8a7224 */ /* 0x040fe400078e028a */
[----:B------:R-:W-:Y:S02]  /*12e0*/  IMAD.MOV R2, RZ, RZ, -R2 ;  /* 0x000000ffff027224 */ /* 0x000fe400078e0a02 */
[----:B------:R-:W-:Y:S02]  /*12f0*/  IMAD.U32 R4, RZ, RZ, UR34 ;  /* 0x00000022ff047e24 */ /* 0x000fe4000f8e00ff */
[----:B------:R-:W-:Y:S02]  /*1300*/  IMAD.U32 R8, RZ, RZ, UR38 ;  /* 0x00000026ff087e24 */ /* 0x000fe4000f8e00ff */
[C---:B------:R-:W-:Y:S01]  /*1310*/  IMAD R140, R143.reuse, R3, R140 ;  /* 0x000000038f8c7224 */ /* 0x040fe200078e028c */
[----:B------:R-:W-:Y:S01]  /*1320*/  IABS R134, R4 ;  /* 0x0000000400867213 */ /* 0x000fe20000000000 */
[----:B------:R-:W-:Y:S01]  /*1330*/  IMAD R137, R143, R2, R137 ;  /* 0x000000028f897224 */ /* 0x000fe200078e0289 */
[----:B------:R-:W-:Y:S01]  /*1340*/  IABS R130, R8 ;  /* 0x0000000800827213 */ /* 0x000fe20000000000 */
[C---:B------:R-:W-:Y:S01]  /*1350*/  IMAD.HI.U32 R3, R106.reuse, R136, RZ ;  /* 0x000000886a037227 */ /* 0x040fe200078e00ff */
[----:B------:R-:W2:Y:S03]  /*1360*/  LDS R8, [UR7] ;  /* 0x00000007ff087984 */ /* 0x000ea60008000800 */
[----:B------:R-:W-:-:S04]  /*1370*/  IMAD.HI.U32 R2, R106, R135, RZ ;  /* 0x000000876a027227 */ /* 0x000fc800078e00ff */
[----:B------:R-:W-:Y:S02]  /*1380*/  IMAD.U32 R5, RZ, RZ, UR36 ;  /* 0x00000024ff057e24 */ /* 0x000fe4000f8e00ff */
[----:B------:R-:W-:Y:S02]  /*1390*/  IMAD.MOV R3, RZ, RZ, -R3 ;  /* 0x000000ffff037224 */ /* 0x000fe400078e0a03 */
[----:B------:R-:W-:Y:S01]  /*13a0*/  IMAD.MOV R4, RZ, RZ, -R2 ;  /* 0x000000ffff047224 */ /* 0x000fe200078e0a02 */
[----:B------:R-:W-:Y:S01]  /*13b0*/  IABS R132, R5 ;  /* 0x0000000500847213 */ /* 0x000fe20000000000 */
[----:B------:R-:W-:-:S04]  /*13c0*/  IMAD.HI.U32 R2, R106, R134, RZ ;  /* 0x000000866a027227 */ /* 0x000fc800078e00ff */
[C---:B------:R-:W-:Y:S02]  /*13d0*/  IMAD R136, R143.reuse, R3, R136 ;  /* 0x000000038f887224 */ /* 0x040fe400078e0288 */
[----:B------:R-:W-:Y:S02]  /*13e0*/  IMAD R135, R143, R4, R135 ;  /* 0x000000048f877224 */ /* 0x000fe400078e0287 */
[----:B------:R-:W-:Y:S02]  /*13f0*/  IMAD.U32 R3, RZ, RZ, UR35 ;  /* 0x00000023ff037e24 */ /* 0x000fe4000f8e00ff */
[----:B------:R-:W-:Y:S02]  /*1400*/  IMAD.MOV R4, RZ, RZ, -R2 ;  /* 0x000000ffff047224 */ /* 0x000fe400078e0a02 */
[----:B------:R-:W-:Y:S01]  /*1410*/  IMAD.U32 R5, RZ, RZ, UR37 ;  /* 0x00000025ff057e24 */ /* 0x000fe2000f8e00ff */
[----:B------:R-:W-:Y:S01]  /*1420*/  IABS R133, R3 ;  /* 0x0000000300857213 */ /* 0x000fe20000000000 */
[----:B------:R-:W-:-:S03]  /*1430*/  IMAD.HI.U32 R2, R106, R132, RZ ;  /* 0x000000846a027227 */ /* 0x000fc600078e00ff */
[----:B------:R-:W-:Y:S01]  /*1440*/  IABS R131, R5 ;  /* 0x0000000500837213 */ /* 0x000fe20000000000 */
[----:B------:R-:W-:Y:S02]  /*1450*/  IMAD.MOV R2, RZ, RZ, -R2 ;  /* 0x000000ffff027224 */ /* 0x000fe400078e0a02 */
[----:B------:R-:W-:-:S04]  /*1460*/  IMAD.HI.U32 R3, R106, R133, RZ ;  /* 0x000000856a037227 */ /* 0x000fc800078e00ff */
[----:B------:R-:W-:Y:S02]  /*1470*/  IMAD R132, R143, R2, R132 ;  /* 0x000000028f847224 */ /* 0x000fe400078e0284 */
[----:B------:R-:W-:Y:S01]  /*1480*/  IMAD.HI.U32 R2, R106, R131, RZ ;  /* 0x000000836a027227 */ /* 0x000fe200078e00ff */
[----:B--2---:R-:W-:-:S03]  /*1490*/  R2UR UR24, R8 ;  /* 0x00000000081872ca */ /* 0x004fc600000e0000 */
[----:B------:R-:W-:Y:S02]  /*14a0*/  @!P1 IMAD.IADD R0, R0, 0x1, -R7 ;  /* 0x0000000100009824 */ /* 0x000fe400078e0a07 */
[----:B------:R-:W-:Y:S02]  /*14b0*/  IMAD.MOV R6, RZ, RZ, -R3 ;  /* 0x000000ffff067224 */ /* 0x000fe400078e0a03 */
[----:B------:R-:W-:Y:S01]  /*14c0*/  IMAD.MOV R2, RZ, RZ, -R2 ;  /* 0x000000ffff027224 */ /* 0x000fe200078e0a02 */
[----:B------:R-:W-:Y:S01]  /*14d0*/  BAR.SYNC.DEFER_BLOCKING 0x0 ;  /* 0x0000000000007b1d */ /* 0x000fe20000010000 */
[----:B------:R-:W-:Y:S01]  /*14e0*/  IMAD.HI.U32 R3, R106, R130, RZ ;  /* 0x000000826a037227 */ /* 0x000fe200078e00ff */
[----:B------:R-:W-:-:S03]  /*14f0*/  ISETP.GT.U32.AND P1, PT, R7, R0, PT ;  /* 0x000000000700720c */ /* 0x000fc60003f24070 */
[C---:B------:R-:W-:Y:S02]  /*1500*/  IMAD R131, R143.reuse, R2, R131 ;  /* 0x000000028f837224 */ /* 0x040fe400078e0283 */
[----:B------:R-:W-:Y:S02]  /*1510*/  IMAD.MOV R3, RZ, RZ, -R3 ;  /* 0x000000ffff037224 */ /* 0x000fe400078e0a03 */
[----:B------:R-:W-:Y:S02]  /*1520*/  IMAD.U32 R2, RZ, RZ, UR39 ;  /* 0x00000027ff027e24 */ /* 0x000fe4000f8e00ff */
[C---:B------:R-:W-:Y:S02]  /*1530*/  IMAD R130, R143.reuse, R3, R130 ;  /* 0x000000038f827224 */ /* 0x040fe400078e0282 */
[C---:B------:R-:W-:Y:S01]  /*1540*/  IMAD R134, R143.reuse, R4, R134 ;  /* 0x000000048f867224 */ /* 0x040fe200078e0286 */
[----:B------:R-:W-:Y:S01]  /*1550*/  IABS R129, R2 ;  /* 0x0000000200817213 */ /* 0x000fe20000000000 */
[----:B------:R-:W-:-:S02]  /*1560*/  IMAD R133, R143, R6, R133 ;  /* 0x000000068f857224 */ /* 0x000fc400078e0285 */
[----:B------:R-:W-:Y:S02]  /*1570*/  IMAD.U32 R3, RZ, RZ, UR40 ;  /* 0x00000028ff037e24 */ /* 0x000fe4000f8e00ff */
[----:B------:R-:W-:Y:S02]  /*1580*/  IMAD.U32 R5, RZ, RZ, UR42 ;  /* 0x0000002aff057e24 */ /* 0x000fe4000f8e00ff */
[----:B------:R-:W-:Y:S01]  /*1590*/  IMAD.U32 R4, RZ, RZ, UR41 ;  /* 0x00000029ff047e24 */ /* 0x000fe2000f8e00ff */
[----:B------:R-:W-:Y:S01]  /*15a0*/  IABS R128, R3 ;  /* 0x0000000300807213 */ /* 0x000fe20000000000 */
[----:B------:R-:W-:Y:S01]  /*15b0*/  IMAD.U32 R6, RZ, RZ, UR43 ;  /* 0x0000002bff067e24 */ /* 0x000fe2000f8e00ff */
[----:B------:R-:W-:Y:S01]  /*15c0*/  IABS R108, R5 ;  /* 0x00000005006c7213 */ /* 0x000fe20000000000 */
[----:B------:R-:W-:Y:S01]  /*15d0*/  IMAD.HI.U32 R2, R106, R129, RZ ;  /* 0x000000816a027227 */ /* 0x000fe200078e00ff */
[----:B------:R-:W-:Y:S02]  /*15e0*/  IABS R127, R4 ;  /* 0x00000004007f7213 */ /* 0x000fe40000000000 */
[----:B------:R-:W-:Y:S01]  /*15f0*/  IABS R107, R6 ;  /* 0x00000006006b7213 */ /* 0x000fe20000000000 */
[----:B------:R-:W-:Y:S01]  /*1600*/  @!P1 IMAD.IADD R0, R0, 0x1, -R7 ;  /* 0x0000000100009824 */ /* 0x000fe200078e0a07 */
[----:B------:R-:W-:Y:S01]  /*1610*/  ISETP.NE.AND P1, PT, RZ, UR14, PT ;  /* 0x0000000eff007c0c */ /* 0x000fe2000bf25270 */
[----:B------:R-:W-:-:S02]  /*1620*/  IMAD.MOV R6, RZ, RZ, -R2 ;  /* 0x000000ffff067224 */ /* 0x000fc400078e0a02 */
[----:B------:R-:W-:-:S04]  /*1630*/  IMAD.HI.U32 R3, R106, R128, RZ ;  /* 0x000000806a037227 */ /* 0x000fc800078e00ff */
[----:B------:R-:W-:-:S04]  /*1640*/  IMAD.HI.U32 R2, R106, R108, RZ ;  /* 0x0000006c6a027227 */ /* 0x000fc800078e00ff */
[----:B------:R-:W-:-:S04]  /*1650*/  IMAD.HI.U32 R4, R106, R127, RZ ;  /* 0x0000007f6a047227 */ /* 0x000fc800078e00ff */
[----:B------:R-:W-:-:S04]  /*1660*/  IMAD.HI.U32 R5, R106, R107, RZ ;  /* 0x0000006b6a057227 */ /* 0x000fc800078e00ff */
[----:B------:R-:W-:Y:S02]  /*1670*/  IMAD.MOV R3, RZ, RZ, -R3 ;  /* 0x000000ffff037224 */ /* 0x000fe400078e0a03 */
[----:B------:R-:W-:Y:S02]  /*1680*/  IMAD R129, R143, R6, R129 ;  /* 0x000000068f817224 */ /* 0x000fe400078e0281 */
[----:B------:R-:W-:Y:S02]  /*1690*/  IMAD.MOV R2, RZ, RZ, -R2 ;  /* 0x000000ffff027224 */ /* 0x000fe400078e0a02 */
[----:B------:R-:W-:Y:S02]  /*16a0*/  IMAD.MOV.U32 R177, RZ, RZ, R0 ;  /* 0x000000ffffb17224 */ /* 0x000fe400078e0000 */
[----:B------:R-:W-:Y:S02]  /*16b0*/  IMAD.MOV R4, RZ, RZ, -R4 ;  /* 0x000000ffff047224 */ /* 0x000fe400078e0a04 */
[----:B------:R-:W-:-:S02]  /*16c0*/  IMAD.MOV R6, RZ, RZ, -R5 ;  /* 0x000000ffff067224 */ /* 0x000fc400078e0a05 */
[C---:B------:R-:W-:Y:S02]  /*16d0*/  IMAD R128, R143.reuse, R3, R128 ;  /* 0x000000038f807224 */ /* 0x040fe400078e0280 */
[C---:B------:R-:W-:Y:S02]  /*16e0*/  IMAD R108, R143.reuse, R2, R108 ;  /* 0x000000028f6c7224 */ /* 0x040fe400078e026c */
[----:B------:R-:W-:Y:S01]  /*16f0*/  @!P3 IMAD.MOV R177, RZ, RZ, -R177 ;  /* 0x000000ffffb1b224 */ /* 0x000fe200078e0ab1 */
[----:B------:R-:W-:Y:S01]  /*1700*/  @!P1 LOP3.LUT R177, RZ, UR14, RZ, 0x33, !PT ;  /* 0x0000000effb19c12 */ /* 0x000fe2000f8e33ff */
[C---:B------:R-:W-:Y:S02]  /*1710*/  IMAD R127, R143.reuse, R4, R127 ;  /* 0x000000048f7f7224 */ /* 0x040fe400078e027f */
[----:B------:R-:W-:Y:S02]  /*1720*/  IMAD R107, R143, R6, R107 ;  /* 0x000000068f6b7224 */ /* 0x000fe400078e026b */
[----:B------:R-:W-:-:S02]  /*1730*/  IMAD.U32 R3, RZ, RZ, UR10 ;  /* 0x0000000aff037e24 */ /* 0x000fc4000f8e00ff */
[----:B------:R-:W-:Y:S02]  /*1740*/  IMAD.U32 R5, RZ, RZ, UR10 ;  /* 0x0000000aff057e24 */ /* 0x000fe4000f8e00ff */
[----:B------:R-:W-:Y:S02]  /*1750*/  IMAD.U32 R7, RZ, RZ, UR10 ;  /* 0x0000000aff077e24 */ /* 0x000fe4000f8e00ff */
[----:B------:R-:W-:Y:S01]  /*1760*/  IMAD R2, R105, UR10, RZ ;  /* 0x0000000a69027c24 */ /* 0x000fe2000f8e02ff */
[----:B-1----:R-:W-:Y:S06]  /*1770*/  BRA.U UP0, `(.L_x_11) ;  /* 0x0000000100187547 */ /* 0x002fec000b800000 */
[----:B------:R-:W-:Y:S01]  /*1780*/  ELECT P1, URZ, PT ;  /* 0x0000000000ff782f */ /* 0x000fe20003820000 */
[----:B------:R-:W-:Y:S01]  /*1790*/  IMAD.MOV.U32 R0, RZ, RZ, 0x1 ;  /* 0x00000001ff007424 */ /* 0x000fe200078e00ff */
[----:B------:R-:W-:Y:S01]  /*17a0*/  UMOV UR8, 0x40 ;  /* 0x0000004000087882 */ /* 0x000fe20000000000 */
[----:B------:R-:W-:Y:S01]  /*17b0*/  UVIRTCOUNT.DEALLOC.SMPOOL 0x80 ;  /* 0x000000800000784c */ /* 0x000fe20000000000 */
[----:B------:R-:W-:-:S09]  /*17c0*/  ULEA UR8, UR52, UR8, 0x18 ;  /* 0x0000000834087291 */ /* 0x000fd2000f8ec0ff */
[----:B------:R1:W-:Y:S03]  /*17d0*/  @P1 STS.U8 [UR8], R0 ;  /* 0x00000000ff001988 */ /* 0x0003e60008000008 */
.L_x_11:
[----:B------:R-:W-:Y:S01]  /*17e0*/  UIADD3 UR8, UPT, UPT, UR24, UR5, URZ ;  /* 0x0000000518087290 */ /* 0x000fe2000fffe0ff */
[----:B------:R-:W-:Y:S01]  /*17f0*/  IMAD R177, R177, UR9, RZ ;  /* 0x00000009b1b17c24 */ /* 0x000fe2000f8e02ff */
[----:B------:R-:W-:Y:S01]  /*1800*/  VOTEU.ALL UP2, P2 ;  /* 0x0000000000ff7886 */ /* 0x000fe20001040000 */
[----:B------:R-:W-:Y:S01]  /*1810*/  UIADD3 UR9, UPT, UPT, UR7, 0x6000, URZ ;  /* 0x0000600007097890 */ /* 0x000fe2000fffe0ff */
[----:B------:R-:W-:Y:S01]  /*1820*/  IMAD R34, R3, 0x2, R2 ;  /* 0x0000000203227824 */ /* 0x000fe200078e0202 */
[----:B------:R-:W-:Y:S01]  /*1830*/  VOTEU.ALL UP3, P2 ;  /* 0x0000000000ff7886 */ /* 0x000fe20001060000 */
[----:B------:R-:W-:Y:S01]  /*1840*/  IADD3 R179, P1, PT, R177, UR20, RZ ;  /* 0x00000014b1b37c10 */ /* 0x000fe2000ff3e0ff */
[----:B------:R-:W-:Y:S01]  /*1850*/  IMAD.U32 R3, RZ, RZ, UR10 ;  /* 0x0000000aff037e24 */ /* 0x000fe2000f8e00ff */
[----:B------:R-:W-:-:S04]  /*1860*/  @!UP2 UIADD3 UR26, UPT, UPT, -UR13, 0x100000, URZ ;  /* 0x001000000d1aa890 */ /* 0x000fc8000fffe1ff */
[----:B------:R-:W-:Y:S02]  /*1870*/  @!UP2 USHF.L.U32 UR27, UR26, 0xb, URZ ;  /* 0x0000000b1a1ba899 */ /* 0x000fe400080006ff */
[----:B------:R-:W-:Y:S01]  /*1880*/  @!UP2 USHF.L.U32 UR26, UR26, 0x1, URZ ;  /* 0x000000011a1aa899 */ /* 0x000fe200080006ff */
[----:B------:R-:W-:Y:S01]  /*1890*/  STTM.x32 tmem[UR8], RZ ;  /* 0x000000ff000079ed */ /* 0x000fe200082c0008 */
[----:B------:R-:W2:Y:S02]  /*18a0*/  FENCE.VIEW.ASYNC.T ;  /* 0x00000000000073c6 */ /* 0x000ea40000000200 */
[----:B--2---:R-:W-:Y:S01]  /*18b0*/  BAR.SYNC.DEFER_BLOCKING 0x0 ;  /* 0x0000000000007b1d */ /* 0x004fe20000010000 */
[----:B------:R-:W-:Y:S01]  /*18c0*/  LEA.HI.X.SX32 R177, R177, UR21, 0x1, P1 ;  /* 0x00000015b1b17c11 */ /* 0x000fe200088f0eff */
[----:B------:R-:W-:Y:S01]  /*18d0*/  IMAD R64, R5, 0x2, R34 ;  /* 0x0000000205407824 */ /* 0x000fe200078e0222 */
[----:B-1----:R-:W-:-:S03]  /*18e0*/  IADD3 R0, P1, PT, R2, R179, RZ ;  /* 0x000000b302007210 */ /* 0x002fc60007f3e0ff */
[----:B------:R-:W-:Y:S01]  /*18f0*/  IMAD R92, R7, 0x2, R64 ;  /* 0x00000002075c7824 */ /* 0x000fe200078e0240 */
[----:B------:R-:W-:Y:S01]  /*1900*/  LEA.HI.X.SX32 R2, R2, R177, 0x1, P1 ;  /* 0x000000b102027211 */ /* 0x000fe200008f0eff */
[----:B------:R-:W1:Y:S02]  /*1910*/  FENCE.VIEW.ASYNC.S ;  /* 0x00000000000073c6 */ /* 0x000e640000000000 */
[----:B-1----:R1:W2:Y:S01]  /*1920*/  @!UP3 SYNCS.EXCH.64 URZ, [UR9], UR26 ;  /* 0x0000001a09ffb5b2 */ /* 0x0022a20008000100 */
[----:B------:R-:W-:Y:S02]  /*1930*/  IMAD.U32 R7, RZ, RZ, UR10 ;  /* 0x0000000aff077e24 */ /* 0x000fe4000f8e00ff */
[----:B------:R-:W-:Y:S02]  /*1940*/  IMAD R6, R3, 0x2, R92 ;  /* 0x0000000203067824 */ /* 0x000fe400078e025c */
[----:B------:R-:W-:Y:S02]  /*1950*/  @P0 IMAD.MOV.U32 R4, RZ, RZ, R0 ;  /* 0x000000ffff040224 */ /* 0x000fe400078e0000 */
[----:B------:R-:W-:Y:S01]  /*1960*/  @P0 IMAD.MOV.U32 R5, RZ, RZ, R2 ;  /* 0x000000ffff050224 */ /* 0x000fe200078e0002 */
[----:B--2---:R-:W-:Y:S01]  /*1970*/  BAR.SYNC.DEFER_BLOCKING 0x0 ;  /* 0x0000000000007b1d */ /* 0x004fe20000010000 */
[----:B------:R-:W-:Y:S01]  /*1980*/  IMAD R38, R7, 0x2, R6 ;  /* 0x0000000207267824 */ /* 0x000fe200078e0206 */
[----:B------:R-:W-:Y:S01]  /*1990*/  LOP3.LUT R8, R105, 0x8, RZ, 0xfc, !PT ;  /* 0x0000000869087812 */ /* 0x000fe200078efcff */
[----:B------:R-:W-:-:S02]  /*19a0*/  IMAD.U32 R9, RZ, RZ, UR10 ;  /* 0x0000000aff097e24 */ /* 0x000fc4000f8e00ff */
[----:B------:R-:W-:Y:S01]  /*19b0*/  IMAD R66, R3, 0x2, R38 ;  /* 0x0000000203427824 */ /* 0x000fe200078e0226 */
[----:B------:R-:W-:Y:S02]  /*19c0*/  LOP3.LUT R10, R105, 0x10, RZ, 0xfc, !PT ;  /* 0x00000010690a7812 */ /* 0x000fe400078efcff */
[----:B------:R-:W-:Y:S01]  /*19d0*/  PLOP3.LUT P1, PT, PT, PT, UP1, 0x80, 0x8 ;  /* 0x000000000008781c */ /* 0x000fe20003f2f018 */
[----:B------:R-:W-:Y:S01]  /*19e0*/  IMAD.U32 R11, RZ, RZ, UR10 ;  /* 0x0000000aff0b7e24 */ /* 0x000fe2000f8e00ff */
[----:B------:R-:W-:Y:S01]  /*19f0*/  IADD3 R3, P3, PT, R6, R179, RZ ;  /* 0x000000b306037210 */ /* 0x000fe20007f7e0ff */
[----:B0-----:R0:W2:Y:S01]  /*1a00*/  @P0 LDG.E.U8 R146, desc[UR18][R4.64] ;  /* 0x0000001204920981 */ /* 0x0010a2000c1e1100 */
[----:B------:R-:W-:Y:S02]  /*1a10*/  PLOP3.LUT P0, PT, PT, PT, UP1, 0x80, 0x8 ;  /* 0x000000000008781c */ /* 0x000fe40003f0f018 */
[----:B------:R-:W-:Y:S02]  /*1a20*/  ISETP.LT.AND P1, PT, R10, UR12, P1 ;  /* 0x0000000c0a007c0c */ /* 0x000fe40008f21270 */
[----:B------:R-:W-:Y:S01]  /*1a30*/  ISETP.LT.AND P0, PT, R8, UR12, P0 ;  /* 0x0000000c08007c0c */ /* 0x000fe20008701270 */
[----:B------:R-:W-:Y:S01]  /*1a40*/  IMAD R8, R9, 0x4, R66 ;  /* 0x0000000409087824 */ /* 0x000fe200078e0242 */
[----:B------:R-:W-:-:S02]  /*1a50*/  PRMT R145, RZ, 0x7610, R145 ;  /* 0x00007610ff917816 */ /* 0x000fc40000000091 */
[----:B------:R-:W-:Y:S01]  /*1a60*/  PRMT R144, RZ, 0x7610, R144 ;  /* 0x00007610ff907816 */ /* 0x000fe20000000090 */
[----:B0-----:R-:W-:Y:S01]  /*1a70*/  IMAD.U32 R5, RZ, RZ, UR10 ;  /* 0x0000000aff057e24 */ /* 0x001fe2000f8e00ff */
[----:B------:R-:W-:-:S03]  /*1a80*/  IADD3 R4, P4, PT, R8, R179, RZ ;  /* 0x000000b308047210 */ /* 0x000fc60007f9e0ff */
[----:B------:R-:W-:Y:S01]  /*1a90*/  IMAD R40, R5, 0x2, R8 ;  /* 0x0000000205287824 */ /* 0x000fe200078e0208 */
[-C--:B------:R-:W-:Y:S02]  /*1aa0*/  LEA.HI.X.SX32 R5, R6, R177.reuse, 0x1, P3 ;  /* 0x000000b106057211 */ /* 0x080fe400018f0eff */
[----:B------:R-:W-:Y:S01]  /*1ab0*/  LEA.HI.X.SX32 R6, R8, R177, 0x1, P4 ;  /* 0x000000b108067211 */ /* 0x000fe200020f0eff */
[----:B------:R-:W-:Y:S02]  /*1ac0*/  IMAD R68, R7, 0x2, R40 ;  /* 0x0000000207447824 */ /* 0x000fe400078e0228 */
[----:B------:R-:W-:Y:S02]  /*1ad0*/  @P0 IMAD.MOV.U32 R8, RZ, RZ, R3 ;  /* 0x000000ffff080224 */ /* 0x000fe400078e0003 */
[----:B------:R-:W-:Y:S02]  /*1ae0*/  IMAD R94, R11, 0x2, R68 ;  /* 0x000000020b5e7824 */ /* 0x000fe400078e0244 */
[----:B------:R-:W-:-:S02]  /*1af0*/  @P0 IMAD.MOV.U32 R9, RZ, RZ, R5 ;  /* 0x000000ffff090224 */ /* 0x000fc400078e0005 */
[----:B------:R-:W-:Y:S01]  /*1b00*/  IMAD R10, R7, 0x2, R94 ;  /* 0x00000002070a7824 */ /* 0x000fe200078e025e */
[----:B------:R-:W-:Y:S02]  /*1b10*/  LOP3.LUT R12, R105, 0x18, RZ, 0xfc, !PT ;  /* 0x00000018690c7812 */ /* 0x000fe400078efcff */
[----:B------:R0:W3:Y:S01]  /*1b20*/  @P0 LDG.E.U8 R145, desc[UR18][R8.64] ;  /* 0x0000001208910981 */ /* 0x0000e2000c1e1100 */
[----:B------:R-:W-:Y:S01]  /*1b30*/  IMAD R44, R11, 0x2, R10 ;  /* 0x000000020b2c7824 */ /* 0x000fe200078e020a */
[----:B------:R-:W-:Y:S01]  /*1b40*/  PLOP3.LUT P0, PT, PT, PT, UP1, 0x80, 0x8 ;  /* 0x000000000008781c */ /* 0x000fe20003f0f018 */
[----:B------:R-:W-:Y:S02]  /*1b50*/  IMAD.U32 R13, RZ, RZ, UR10 ;  /* 0x0000000aff0d7e24 */ /* 0x000fe4000f8e00ff */
[----:B------:R-:W-:Y:S02]  /*1b60*/  IMAD R70, R7, 0x2, R44 ;  /* 0x0000000207467824 */ /* 0x000fe400078e022c */
[----:B0-----:R-:W-:-:S02]  /*1b70*/  @P1 IMAD.MOV.U32 R8, RZ, RZ, R4 ;  /* 0x000000ffff081224 */ /* 0x001fc400078e0004 */
[----:B------:R-:W-:Y:S01]  /*1b80*/  @P1 IMAD.MOV.U32 R9, RZ, RZ, R6 ;  /* 0x000000ffff091224 */ /* 0x000fe200078e0006 */
[----:B------:R-:W-:Y:S01]  /*1b90*/  ISETP.LT.AND P0, PT, R12, UR12, P0 ;  /* 0x0000000c0c007c0c */ /* 0x000fe20008701270 */
[----:B------:R-:W-:-:S03]  /*1ba0*/  IMAD R12, R13, 0x4, R70 ;  /* 0x000000040d0c7824 */ /* 0x000fc600078e0246 */
[----:B------:R0:W4:Y:S01]  /*1bb0*/  @P1 LDG.E.U8 R144, desc[UR18][R8.64] ;  /* 0x0000001208901981 */ /* 0x000122000c1e1100 */
[----:B------:R-:W-:Y:S01]  /*1bc0*/  LOP3.LUT R14, R105, 0x20, RZ, 0xfc, !PT ;  /* 0x00000020690e7812 */ /* 0x000fe200078efcff */
[----:B------:R-:W-:Y:S01]  /*1bd0*/  IMAD.U32 R15, RZ, RZ, UR10 ;  /* 0x0000000aff0f7e24 */ /* 0x000fe2000f8e00ff */
[----:B------:R-:W-:Y:S02]  /*1be0*/  PLOP3.LUT P1, PT, PT, PT, UP1, 0x80, 0x8 ;  /* 0x000000000008781c */ /* 0x000fe40003f2f018 */
[-C--:B------:R-:W-:Y:S02]  /*1bf0*/  IADD3 R7, P3, PT, R10, R179.reuse, RZ ;  /* 0x000000b30a077210 */ /* 0x080fe40007f7e0ff */
[----:B------:R-:W-:Y:S02]  /*1c00*/  ISETP.LT.AND P1, PT, R14, UR12, P1 ;  /* 0x0000000c0e007c0c */ /* 0x000fe40008f21270 */
[----:B------:R-:W-:Y:S01]  /*1c10*/  PRMT R109, RZ, 0x7610, R109 ;  /* 0x00007610ff6d7816 */ /* 0x000fe2000000006d */
[----:B0-----:R-:W-:Y:S01]  /*1c20*/  IMAD.U32 R9, RZ, RZ, UR10 ;  /* 0x0000000aff097e24 */ /* 0x001fe2000f8e00ff */
[----:B------:R-:W-:-:S02]  /*1c30*/  IADD3 R8, P4, PT, R12, R179, RZ ;  /* 0x000000b30c087210 */ /* 0x000fc40007f9e0ff */
[----:B------:R-:W-:Y:S01]  /*1c40*/  PRMT R126, RZ, 0x7610, R126 ;  /* 0x00007610ff7e7816 */ /* 0x000fe2000000007e */
        /* <DEDUP_REMOVED lines=9> */
[----:B------:R0:W5:Y:S01]  /*1ce0*/  @P0 LDG.E.U8 R109, desc[UR18][R12.64] ;  /* 0x000000120c6d0981 */ /* 0x000162000c1e1100 */
        /* <DEDUP_REMOVED lines=8> */
[----:B------:R0:W2:Y:S01]  /*1d70*/  @P1 LDG.E.U8 R126, desc[UR18][R12.64] ;  /* 0x000000120c7e1981 */ /* 0x0000a2000c1e1100 */
        /* <DEDUP_REMOVED lines=10> */
[-C--:B------:R-:W-:Y:S01]  /*1e20*/  LEA.HI.X.SX32 R13, R14, R177.reuse, 0x1, P3 ;  /* 0x000000b10e0d7211 */ /* 0x080fe200018f0eff */
[----:B------:R-:W-:Y:S01]  /*1e30*/  IMAD.U32 R18, RZ, RZ, UR10 ;  /* 0x0000000aff127e24 */ /* 0x000fe2000f8e00ff */
[----:B------:R-:W-:Y:S01]  /*1e40*/  LEA.HI.X.SX32 R14, R16, R177, 0x1, P4 ;  /* 0x000000b1100e7211 */ /* 0x000fe200020f0eff */
[----:B------:R-:W-:Y:S02]  /*1e50*/  IMAD R74, R15, 0x2, R50 ;  /* 0x000000020f4a7824 */ /* 0x000fe400078e0232 */
[----:B------:R-:W-:Y:S02]  /*1e60*/  @P0 IMAD.MOV.U32 R16, RZ, RZ, R11 ;  /* 0x000000ffff100224 */ /* 0x000fe400078e000b */
[----:B------:R-:W-:Y:S02]  /*1e70*/  IMAD R99, R99, 0x2, R74 ;  /* 0x0000000263637824 */ /* 0x000fe400078e024a */
[----:B------:R-:W-:-:S02]  /*1e80*/  @P0 IMAD.MOV.U32 R17, RZ, RZ, R13 ;  /* 0x000000ffff110224 */ /* 0x000fc400078e000d */
[----:B------:R-:W-:Y:S02]  /*1e90*/  IMAD R18, R18, 0x2, R99 ;  /* 0x0000000212127824 */ /* 0x000fe400078e0263 */
[----:B------:R-:W-:Y:S01]  /*1ea0*/  IMAD.U32 R19, RZ, RZ, UR10 ;  /* 0x0000000aff137e24 */ /* 0x000fe2000f8e00ff */
[----:B------:R0:W2:Y:S01]  /*1eb0*/  @P0 LDG.E.U8 R118, desc[UR18][R16.64] ;  /* 0x0000001210760981 */ /* 0x0000a2000c1e1100 */
[----:B------:R-:W-:Y:S01]  /*1ec0*/  IMAD R52, R15, 0x2, R18 ;  /* 0x000000020f347824 */ /* 0x000fe200078e0212 */
[----:B------:R-:W-:Y:S01]  /*1ed0*/  LOP3.LUT R20, R105, 0x38, RZ, 0xfc, !PT ;  /* 0x0000003869147812 */ /* 0x000fe200078efcff */
[----:B------:R-:W-:Y:S01]  /*1ee0*/  IMAD.U32 R21, RZ, RZ, UR10 ;  /* 0x0000000aff157e24 */ /* 0x000fe2000f8e00ff */
[----:B------:R-:W-:Y:S01]  /*1ef0*/  PLOP3.LUT P0, PT, PT, PT, UP1, 0x80, 0x8 ;  /* 0x000000000008781c */ /* 0x000fe20003f0f018 */
        /* <DEDUP_REMOVED lines=24> */
[----:B------:R0:W2:Y:S01]  /*2080*/  @P0 LDG.E.U8 R111, desc[UR18][R20.64] ;  /* 0x00000012146f0981 */ /* 0x0000a2000c1e1100 */
        /* <DEDUP_REMOVED lines=29> */
[----:B------:R-:W-:Y:S02]  /*2260*/  IMAD R60, R23, 0x2, R26 ;  /* 0x00000002173c7824 */ /* 0x000fe400078e021a */
[----:B------:R-:W-:Y:S02]  /*2270*/  IMAD.U32 R28, RZ, RZ, UR10 ;  /* 0x0000000aff1c7e24 */ /* 0x000fe4000f8e00ff */
[----:B------:R-:W-:Y:S02]  /*2280*/  IMAD R85, R85, 0x2, R60 ;  /* 0x0000000255557824 */ /* 0x000fe400078e023c */
[----:B0-----:R-:W-:-:S02]  /*2290*/  @P1 IMAD.MOV.U32 R24, RZ, RZ, R20 ;  /* 0x000000ffff181224 */ /* 0x001fc400078e0014 */
[----:B------:R-:W-:Y:S01]  /*22a0*/  @P1 IMAD.MOV.U32 R25, RZ, RZ, R22 ;  /* 0x000000ffff191224 */ /* 0x000fe200078e0016 */
[----:B------:R-:W-:Y:S01]  /*22b0*/  LOP3.LUT R27, R105, 0x60, RZ, 0xfc, !PT ;  /* 0x00000060691b7812 */ /* 0x000fe200078efcff */
[----:B------:R-:W-:-:S03]  /*22c0*/  IMAD R28, R28, 0x4, R85 ;  /* 0x000000041c1c7824 */ /* 0x000fc600078e0255 */
[----:B------:R0:W2:Y:S01]  /*22d0*/  @P1 LDG.E.U8 R112, desc[UR18][R24.64] ;  /* 0x0000001218701981 */ /* 0x0000a2000c1e1100 */
[----:B------:R-:W-:Y:S01]  /*22e0*/  PLOP3.LUT P1, PT, PT, PT, UP1, 0x80, 0x8 ;  /* 0x000000000008781c */ /* 0x000fe20003f2f018 */
[----:B------:R-:W-:Y:S01]  /*22f0*/  IMAD.U32 R31, RZ, RZ, UR10 ;  /* 0x0000000aff1f7e24 */ /* 0x000fe2000f8e00ff */
[----:B------:R-:W-:Y:S02]  /*2300*/  LOP3.LUT R29, R105, 0x58, RZ, 0xfc, !PT ;  /* 0x00000058691d7812 */ /* 0x000fe400078efcff */
[----:B------:R-:W-:Y:S02]  /*2310*/  PLOP3.LUT P0, PT, PT, PT, UP1, 0x80, 0x8 ;  /* 0x000000000008781c */ /* 0x000fe40003f0f018 */
[----:B------:R-:W-:Y:S01]  /*2320*/  ISETP.LT.AND P1, PT, R27, UR12, P1 ;  /* 0x0000000c1b007c0c */ /* 0x000fe20008f21270 */
[----:B------:R-:W-:Y:S01]  /*2330*/  IMAD.U32 R27, RZ, RZ, UR10 ;  /* 0x0000000aff1b7e24 */ /* 0x000fe2000f8e00ff */
[----:B------:R-:W-:Y:S01]  /*2340*/  ISETP.LT.AND P0, PT, R29, UR12, P0 ;  /* 0x0000000c1d007c0c */ /* 0x000fe20008701270 */
[----:B0-----:R-:W-:Y:S01]  /*2350*/  IMAD.U32 R25, RZ, RZ, UR10 ;  /* 0x0000000aff197e24 */ /* 0x001fe2000f8e00ff */
[----:B------:R-:W-:-:S02]  /*2360*/  IADD3 R23, P3, PT, R26, R179, RZ ;  /* 0x000000b31a177210 */ /* 0x000fc40007f7e0ff */
[----:B------:R-:W-:Y:S01]  /*2370*/  IADD3 R24, P4, PT, R28, R179, RZ ;  /* 0x000000b31c187210 */ /* 0x000fe20007f9e0ff */
[----:B------:R-:W-:Y:S01]  /*2380*/  IMAD R62, R25, 0x2, R28 ;  /* 0x00000002193e7824 */ /* 0x000fe200078e021c */
[-C--:B------:R-:W-:Y:S02]  /*2390*/  LEA.HI.X.SX32 R25, R26, R177.reuse, 0x1, P3 ;  /* 0x000000b11a197211 */ /* 0x080fe400018f0eff */
[----:B------:R-:W-:Y:S01]  /*23a0*/  PRMT R170, RZ, 0x7610, R170 ;  /* 0x00007610ffaa7816 */ /* 0x000fe200000000aa */
[----:B------:R-:W-:Y:S01]  /*23b0*/  IMAD R88, R27, 0x2, R62 ;  /* 0x000000021b587824 */ /* 0x000fe200078e023e */
[----:B------:R-:W-:Y:S02]  /*23c0*/  LEA.HI.X.SX32 R26, R28, R177, 0x1, P4 ;  /* 0x000000b11c1a7211 */ /* 0x000fe400020f0eff */
[----:B------:R-:W-:Y:S01]  /*23d0*/  PRMT R113, RZ, 0x7610, R113 ;  /* 0x00007610ff717816 */ /* 0x000fe20000000071 */
[----:B------:R-:W-:Y:S02]  /*23e0*/  IMAD R104, R31, 0x2, R88 ;  /* 0x000000021f687824 */ /* 0x000fe400078e0258 */
[----:B------:R-:W-:-:S02]  /*23f0*/  @P0 IMAD.MOV.U32 R28, RZ, RZ, R23 ;  /* 0x000000ffff1c0224 */ /* 0x000fc400078e0017 */
[----:B------:R-:W-:Y:S02]  /*2400*/  IMAD R30, R27, 0x2, R104 ;  /* 0x000000021b1e7824 */ /* 0x000fe400078e0268 */
[----:B------:R-:W-:Y:S02]  /*2410*/  @P0 IMAD.MOV.U32 R29, RZ, RZ, R25 ;  /* 0x000000ffff1d0224 */ /* 0x000fe400078e0019 */
[----:B------:R-:W-:Y:S02]  /*2420*/  IMAD.U32 R91, RZ, RZ, UR10 ;  /* 0x0000000aff5b7e24 */ /* 0x000fe4000f8e00ff */
[----:B------:R-:W-:Y:S01]  /*2430*/  IMAD R86, R31, 0x2, R30 ;  /* 0x000000021f567824 */ /* 0x000fe200078e021e */
[----:B------:R0:W2:Y:S01]  /*2440*/  @P0 LDG.E.U8 R170, desc[UR18][R28.64] ;  /* 0x000000121caa0981 */ /* 0x0000a2000c1e1100 */
[----:B------:R-:W-:Y:S01]  /*2450*/  IMAD.U32 R32, RZ, RZ, UR10 ;  /* 0x0000000aff207e24 */ /* 0x000fe2000f8e00ff */
[----:B------:R-:W-:Y:S01]  /*2460*/  LOP3.LUT R35, R105, 0x68, RZ, 0xfc, !PT ;  /* 0x0000006869237812 */ /* 0x000fe200078efcff */
[----:B------:R-:W-:Y:S01]  /*2470*/  IMAD R91, R91, 0x2, R86 ;  /* 0x000000025b5b7824 */ /* 0x000fe200078e0256 */
[----:B------:R-:W-:-:S03]  /*2480*/  PLOP3.LUT P0, PT, PT, PT, UP1, 0x80, 0x8 ;  /* 0x000000000008781c */ /* 0x000fc60003f0f018 */
[----:B------:R-:W-:Y:S02]  /*2490*/  IMAD R32, R32, 0x4, R91 ;  /* 0x0000000420207824 */ /* 0x000fe400078e025b */
[----:B0-----:R-:W-:Y:S02]  /*24a0*/  @P1 IMAD.MOV.U32 R28, RZ, RZ, R24 ;  /* 0x000000ffff1c1224 */ /* 0x001fe400078e0018 */
[----:B------:R-:W-:Y:S01]  /*24b0*/  @P1 IMAD.MOV.U32 R29, RZ, RZ, R26 ;  /* 0x000000ffff1d1224 */ /* 0x000fe200078e001a */
[----:B------:R-:W-:Y:S01]  /*24c0*/  ISETP.LT.AND P0, PT, R35, UR12, P0 ;  /* 0x0000000c23007c0c */ /* 0x000fe20008701270 */
[----:B------:R-:W-:Y:S01]  /*24d0*/  IMAD R96, R27, 0x2, R32 ;  /* 0x000000021b607824 */ /* 0x000fe200078e0220 */
[----:B------:R-:W-:Y:S02]  /*24e0*/  LOP3.LUT R33, R105, 0x70, RZ, 0xfc, !PT ;  /* 0x0000007069217812 */ /* 0x000fe400078efcff */
[----:B------:R0:W2:Y:S01]  /*24f0*/  @P1 LDG.E.U8 R113, desc[UR18][R28.64] ;  /* 0x000000121c711981 */ /* 0x0000a2000c1e1100 */
[----:B------:R-:W-:Y:S01]  /*2500*/  PLOP3.LUT P1, PT, PT, PT, UP1, 0x80, 0x8 ;  /* 0x000000000008781c */ /* 0x000fe20003f2f018 */
[----:B------:R-:W-:Y:S01]  /*2510*/  IMAD.U32 R155, RZ, RZ, UR10 ;  /* 0x0000000aff9b7e24 */ /* 0x000fe2000f8e00ff */
[----:B------:R-:W-:Y:S01]  /*2520*/  IADD3 R27, P3, PT, R30, R179, RZ ;  /* 0x000000b31e1b7210 */ /* 0x000fe20007f7e0ff */
[----:B------:R-:W-:Y:S01]  /*2530*/  IMAD R90, R31, 0x2, R96 ;  /* 0x000000021f5a7824 */ /* 0x000fe200078e0260 */
[----:B------:R-:W-:Y:S01]  /*2540*/  ISETP.LT.AND P1, PT, R33, UR12, P1 ;  /* 0x0000000c21007c0c */ /* 0x000fe20008f21270 */
[----:B------:R-:W-:Y:S01]  /*2550*/  IMAD.U32 R158, RZ, RZ, UR10 ;  /* 0x0000000aff9e7e24 */ /* 0x000fe2000f8e00ff */
[----:B------:R-:W-:Y:S01]  /*2560*/  PRMT R114, RZ, 0x7610, R114 ;  /* 0x00007610ff727816 */ /* 0x000fe20000000072 */
[----:B------:R-:W-:Y:S01]  /*2570*/  IMAD R155, R155, 0x2, R90 ;  /* 0x000000029b9b7824 */ /* 0x000fe200078e025a */
[----:B------:R-:W-:-:S02]  /*2580*/  LOP3.LUT R35, R105, 0x78, RZ, 0xfc, !PT ;  /* 0x0000007869237812 */ /* 0x000fc400078efcff */
[----:B0-----:R-:W-:Y:S02]  /*2590*/  IADD3 R28, P4, PT, R32, R179, RZ ;  /* 0x000000b3201c7210 */ /* 0x001fe40007f9e0ff */
[-C--:B------:R-:W-:Y:S02]  /*25a0*/  LEA.HI.X.SX32 R29, R30, R177.reuse, 0x1, P3 ;  /* 0x000000b11e1d7211 */ /* 0x080fe400018f0eff */
[----:B------:R-:W-:Y:S01]  /*25b0*/  LEA.HI.X.SX32 R30, R32, R177, 0x1, P4 ;  /* 0x000000b1201e7211 */ /* 0x000fe200020f0eff */
[----:B------:R-:W-:Y:S01]  /*25c0*/  @P0 IMAD.MOV.U32 R32, RZ, RZ, R27 ;  /* 0x000000ffff200224 */ /* 0x000fe200078e001b */
[----:B------:R-:W-:Y:S01]  /*25d0*/  PLOP3.LUT P3, PT, PT, PT, UP1, 0x80, 0x8 ;  /* 0x000000000008781c */ /* 0x000fe20003f6f018 */
[----:B------:R-:W-:Y:S01]  /*25e0*/  @P0 IMAD.MOV.U32 R33, RZ, RZ, R29 ;  /* 0x000000ffff210224 */ /* 0x000fe200078e001d */
[----:B------:R-:W-:Y:S01]  /*25f0*/  PRMT R115, RZ, 0x7610, R115 ;  /* 0x00007610ff737816 */ /* 0x000fe20000000073 */
[----:B------:R-:W-:-:S03]  /*2600*/  IMAD R158, R158, 0x2, R155 ;  /* 0x000000029e9e7824 */ /* 0x000fc600078e029b */
[----:B------:R0:W2:Y:S01]  /*2610*/  @P0 LDG.E.U8 R114, desc[UR18][R32.64] ;  /* 0x0000001220720981 */ /* 0x0000a2000c1e1100 */
[----:B------:R-:W-:Y:S01]  /*2620*/  ISETP.LT.AND P3, PT, R35, UR12, P3 ;  /* 0x0000000c23007c0c */ /* 0x000fe20009f61270 */
[----:B0-----:R-:W-:Y:S02]  /*2630*/  @P1 IMAD.MOV.U32 R32, RZ, RZ, R28 ;  /* 0x000000ffff201224 */ /* 0x001fe400078e001c */
[----:B------:R-:W-:-:S05]  /*2640*/  @P1 IMAD.MOV.U32 R33, RZ, RZ, R30 ;  /* 0x000000ffff211224 */ /* 0x000fca00078e001e */
[----:B------:R0:W2:Y:S01]  /*2650*/  @P1 LDG.E.U8 R115, desc[UR18][R32.64] ;  /* 0x0000001220731981 */ /* 0x0000a2000c1e1100 */
[C---:B------:R-:W-:Y:S01]  /*2660*/  IADD3 R165, P1, PT, R158.reuse, R179, RZ ;  /* 0x000000b39ea57210 */ /* 0x040fe20007f3e0ff */
[----:B------:R-:W-:Y:S01]  /*2670*/  IMAD R102, R31, 0x2, R158 ;  /* 0x000000021f667824 */ /* 0x000fe200078e029e */
[C---:B------:R-:W-:Y:S02]  /*2680*/  LOP3.LUT R36, R105.reuse, 0x2, RZ, 0xfc, !PT ;  /* 0x0000000269247812 */ /* 0x040fe400078efcff */
[----:B------:R-:W-:Y:S02]  /*2690*/  PLOP3.LUT P0, PT, PT, PT, UP1, 0x80, 0x8 ;  /* 0x000000000008781c */ /* 0x000fe40003f0f018 */
[----:B------:R-:W-:Y:S02]  /*26a0*/  LEA.HI.X.SX32 R158, R158, R177, 0x1, P1 ;  /* 0x000000b19e9e7211 */ /* 0x000fe400008f0eff */
[----:B------:R-:W-:Y:S02]  /*26b0*/  PRMT R176, RZ, 0x7610, R176 ;  /* 0x00007610ffb07816 */ /* 0x000fe400000000b0 */
[----:B------:R-:W-:Y:S01]  /*26c0*/  ISETP.LT.AND P0, PT, R36, UR12, P0 ;  /* 0x0000000c24007c0c */ /* 0x000fe20008701270 */
[----:B------:R-:W-:Y:S01]  /*26d0*/  @P3 IMAD.MOV.U32 R36, RZ, RZ, R165 ;  /* 0x000000ffff243224 */ /* 0x000fe200078e00a5 */
[----:B------:R-:W-:Y:S01]  /*26e0*/  LOP3.LUT R35, R105, 0xa, RZ, 0xfc, !PT ;  /* 0x0000000a69237812 */ /* 0x000fe200078efcff */
[----:B------:R-:W-:Y:S01]  /*26f0*/  @P3 IMAD.MOV.U32 R37, RZ, RZ, R158 ;  /* 0x000000ffff253224 */ /* 0x000fe200078e009e */
[----:B------:R-:W-:-:S02]  /*2700*/  PLOP3.LUT P1, PT, PT, PT, UP1, 0x80, 0x8 ;  /* 0x000000000008781c */ /* 0x000fc40003f2f018 */
[-C--:B------:R-:W-:Y:S02]  /*2710*/  IADD3 R31, P4, PT, R34, R179.reuse, RZ ;  /* 0x000000b3221f7210 */ /* 0x080fe40007f9e0ff */
[----:B------:R-:W2:Y:S01]  /*2720*/  @P3 LDG.E.U8 R176, desc[UR18][R36.64] ;  /* 0x0000001224b03981 */ /* 0x000ea2000c1e1100 */
[----:B------:R-:W-:Y:S02]  /*2730*/  ISETP.LT.AND P3, PT, R35, UR12, P1 ;  /* 0x0000000c23007c0c */ /* 0x000fe40008f61270 */
[----:B0-----:R-:W-:Y:S02]  /*2740*/  IADD3 R32, P5, PT, R38, R179, RZ ;  /* 0x000000b326207210 */ /* 0x001fe40007fbe0ff */
[-C--:B------:R-:W-:Y:S02]  /*2750*/  LEA.HI.X.SX32 R33, R34, R177.reuse, 0x1, P4 ;  /* 0x000000b122217211 */ /* 0x080fe400020f0eff */
[----:B------:R-:W-:Y:S02]  /*2760*/  PRMT R196, RZ, 0x7610, R196 ;  /* 0x00007610ffc47816 */ /* 0x000fe400000000c4 */
[----:B------:R-:W-:Y:S01]  /*2770*/  LEA.HI.X.SX32 R34, R38, R177, 0x1, P5 ;  /* 0x000000b126227211 */ /* 0x000fe200028f0eff */
[----:B------:R-:W-:Y:S01]  /*2780*/  @P0 IMAD.MOV.U32 R38, RZ, RZ, R31 ;  /* 0x000000ffff260224 */ /* 0x000fe200078e001f */
[----:B------:R-:W-:Y:S01]  /*2790*/  LOP3.LUT R35, R105, 0x12, RZ, 0xfc, !PT ;  /* 0x0000001269237812 */ /* 0x000fe200078efcff */
[----:B------:R-:W-:Y:S01]  /*27a0*/  @P0 IMAD.MOV.U32 R39, RZ, RZ, R33 ;  /* 0x000000ffff270224 */ /* 0x000fe200078e0021 */
[----:B------:R-:W-:-:S02]  /*27b0*/  PLOP3.LUT P1, PT, PT, PT, UP1, 0x80, 0x8 ;  /* 0x000000000008781c */ /* 0x000fc40003f2f018 */
[----:B------:R-:W-:Y:S02]  /*27c0*/  PRMT R195, RZ, 0x7610, R195 ;  /* 0x00007610ffc37816 */ /* 0x000fe400000000c3 */
[----:B------:R-:W-:Y:S01]  /*27d0*/  ISETP.LT.AND P1, PT, R35, UR12, P1 ;  /* 0x0000000c23007c0c */ /* 0x000fe20008f21270 */
[----:B------:R0:W2:Y:S01]  /*27e0*/  @P0 LDG.E.U8 R196, desc[UR18][R38.64] ;  /* 0x0000001226c40981 */ /* 0x0000a2000c1e1100 */
[----:B------:R-:W-:Y:S02]  /*27f0*/  IADD3 R35, P4, PT, R40, R179, RZ ;  /* 0x000000b328237210 */ /* 0x000fe40007f9e0ff */
[C---:B------:R-:W-:Y:S02]  /*2800*/  LOP3.LUT R41, R105.reuse, 0x1a, RZ, 0xfc, !PT ;  /* 0x0000001a69297812 */ /* 0x040fe400078efcff */
[----:B------:R-:W-:Y:S01]  /*2810*/  PLOP3.LUT P0, PT, PT, PT, UP1, 0x80, 0x8 ;  /* 0x000000000008781c */ /* 0x000fe20003f0f018 */
[----:B0-----:R-:W-:Y:S02]  /*2820*/  @P3 IMAD.MOV.U32 R38, RZ, RZ, R32 ;  /* 0x000000ffff263224 */ /* 0x001fe400078e0020 */
[----:B------:R-:W-:Y:S01]  /*2830*/  @P3 IMAD.MOV.U32 R39, RZ, RZ, R34 ;  /* 0x000000ffff273224 */ /* 0x000fe200078e0022 */
[----:B------:R-:W-:-:S02]  /*2840*/  LOP3.LUT R37, R105, 0x22, RZ, 0xfc, !PT ;  /* 0x0000002269257812 */ /* 0x000fc400078efcff */
[----:B------:R-:W-:Y:S02]  /*2850*/  LEA.HI.X.SX32 R36, R40, R177, 0x1, P4 ;  /* 0x000000b128247211 */ /* 0x000fe400020f0eff */
[----:B------:R0:W2:Y:S01]  /*2860*/  @P3 LDG.E.U8 R195, desc[UR18][R38.64] ;  /* 0x0000001226c33981 */ /* 0x0000a2000c1e1100 */
[----:B------:R-:W-:Y:S01]  /*2870*/  PLOP3.LUT P3, PT, PT, PT, UP1, 0x80, 0x8 ;  /* 0x000000000008781c */ /* 0x000fe20003f6f018 */
[----:B------:R-:W-:Y:S01]  /*2880*/  @P1 IMAD.MOV.U32 R42, RZ, RZ, R35 ;  /* 0x000000ffff2a1224 */ /* 0x000fe200078e0023 */
[----:B------:R-:W-:Y:S01]  /*2890*/  ISETP.LT.AND P0, PT, R41, UR12, P0 ;  /* 0x0000000c29007c0c */ /* 0x000fe20008701270 */
[----:B------:R-:W-:Y:S01]  /*28a0*/  @P1 IMAD.MOV.U32 R43, RZ, RZ, R36 ;  /* 0x000000ffff2b1224 */ /* 0x000fe200078e0024 */
[----:B------:R-:W-:Y:S02]  /*28b0*/  ISETP.LT.AND P3, PT, R37, UR12, P3 ;  /* 0x0000000c25007c0c */ /* 0x000fe40009f61270 */
[----:B------:R-:W-:Y:S02]  /*28c0*/  PRMT R180, RZ, 0x7610, R180 ;  /* 0x00007610ffb47816 */ /* 0x000fe400000000b4 */
[----:B------:R-:W-:-:S02]  /*28d0*/  IADD3 R37, P4, PT, R44, R179, RZ ;  /* 0x000000b32c257210 */ /* 0x000fc40007f9e0ff */
[----:B0-----:R-:W-:Y:S02]  /*28e0*/  IADD3 R38, P5, PT, R46, R179, RZ ;  /* 0x000000b32e267210 */ /* 0x001fe40007fbe0ff */
[-C--:B------:R-:W-:Y:S01]  /*28f0*/  LEA.HI.X.SX32 R39, R44, R177.reuse, 0x1, P4 ;  /* 0x000000b12c277211 */ /* 0x080fe200020f0eff */
[----:B------:R-:W2:Y:S01]  /*2900*/  @P1 LDG.E.U8 R180, desc[UR18][R42.64] ;  /* 0x000000122ab41981 */ /* 0x000ea2000c1e1100 */
[----:B------:R-:W-:Y:S01]  /*2910*/  LOP3.LUT R41, R105, 0x2a, RZ, 0xfc, !PT ;  /* 0x0000002a69297812 */ /* 0x000fe200078efcff */
[----:B------:R-:W-:Y:S01]  /*2920*/  @P0 IMAD.MOV.U32 R44, RZ, RZ, R37 ;  /* 0x000000ffff2c0224 */ /* 0x000fe200078e0025 */
[----:B------:R-:W-:Y:S01]  /*2930*/  PLOP3.LUT P1, PT, PT, PT, UP1, 0x80, 0x8 ;  /* 0x000000000008781c */ /* 0x000fe20003f2f018 */
[----:B------:R-:W-:Y:S01]  /*2940*/  @P0 IMAD.MOV.U32 R45, RZ, RZ, R39 ;  /* 0x000000ffff2d0224 */ /* 0x000fe200078e0027 */
[----:B------:R-:W-:Y:S02]  /*2950*/  PRMT R178, RZ, 0x7610, R178 ;  /* 0x00007610ffb27816 */ /* 0x000fe400000000b2 */
[----:B------:R-:W-:-:S02]  /*2960*/  LEA.HI.X.SX32 R40, R46, R177, 0x1, P5 ;  /* 0x000000b12e287211 */ /* 0x000fc400028f0eff */
[----:B------:R-:W-:Y:S02]  /*2970*/  ISETP.LT.AND P1, PT, R41, UR12, P1 ;  /* 0x0000000c29007c0c */ /* 0x000fe40008f21270 */
[----:B------:R-:W-:Y:S01]  /*2980*/  PRMT R206, RZ, 0x7610, R206 ;  /* 0x00007610ffce7816 */ /* 0x000fe200000000ce */
[----:B------:R0:W2:Y:S01]  /*2990*/  @P0 LDG.E.U8 R178, desc[UR18][R44.64] ;  /* 0x000000122cb20981 */ /* 0x0000a2000c1e1100 */
[C---:B------:R-:W-:Y:S02]  /*29a0*/  IADD3 R41, P4, PT, R48.reuse, R179, RZ ;  /* 0x000000b330297210 */ /* 0x040fe40007f9e0ff */
[----:B------:R-:W-:Y:S02]  /*29b0*/  LOP3.LUT R46, R105, 0x32, RZ, 0xfc, !PT ;  /* 0x00000032692e7812 */ /* 0x000fe400078efcff */
[----:B------:R-:W-:Y:S01]  /*29c0*/  PLOP3.LUT P0, PT, PT, PT, UP1, 0x80, 0x8 ;  /* 0x000000000008781c */ /* 0x000fe20003f0f018 */
[----:B0-----:R-:W-:Y:S02]  /*29d0*/  @P3 IMAD.MOV.U32 R44, RZ, RZ, R38 ;  /* 0x000000ffff2c3224 */ /* 0x001fe400078e0026 */
[----:B------:R-:W-:Y:S01]  /*29e0*/  @P3 IMAD.MOV.U32 R45, RZ, RZ, R40 ;  /* 0x000000ffff2d3224 */ /* 0x000fe200078e0028 */
[----:B------:R-:W-:-:S02]  /*29f0*/  LEA.HI.X.SX32 R42, R48, R177, 0x1, P4 ;  /* 0x000000b1302a7211 */ /* 0x000fc400020f0eff */
[----:B------:R-:W-:Y:S02]  /*2a00*/  LOP3.LUT R43, R105, 0x3a, RZ, 0xfc, !PT ;  /* 0x0000003a692b7812 */ /* 0x000fe400078efcff */
[----:B------:R0:W2:Y:S01]  /*2a10*/  @P3 LDG.E.U8 R206, desc[UR18][R44.64] ;  /* 0x000000122cce3981 */ /* 0x0000a2000c1e1100 */
[----:B------:R-:W-:Y:S02]  /*2a20*/  PLOP3.LUT P3, PT, PT, PT, UP1, 0x80, 0x8 ;  /* 0x000000000008781c */ /* 0x000fe40003f6f018 */
[----:B------:R-:W-:Y:S02]  /*2a30*/  ISETP.LT.AND P0, PT, R46, UR12, P0 ;  /* 0x0000000c2e007c0c */ /* 0x000fe40008701270 */
[----:B------:R-:W-:Y:S02]  /*2a40*/  PRMT R204, RZ, 0x7610, R204 ;  /* 0x00007610ffcc7816 */ /* 0x000fe400000000cc */
[----:B------:R-:W-:Y:S01]  /*2a50*/  ISETP.LT.AND P3, PT, R43, UR12, P3 ;  /* 0x0000000c2b007c0c */ /* 0x000fe20009f61270 */
[----:B0-----:R-:W-:-:S02]  /*2a60*/  @P1 IMAD.MOV.U32 R44, RZ, RZ, R41 ;  /* 0x000000ffff2c1224 */ /* 0x001fc400078e0029 */
[----:B------:R-:W-:Y:S01]  /*2a70*/  @P1 IMAD.MOV.U32 R45, RZ, RZ, R42 ;  /* 0x000000ffff2d1224 */ /* 0x000fe200078e002a */
[----:B------:R-:W-:-:S04]  /*2a80*/  IADD3 R43, P4, PT, R50, R179, RZ ;  /* 0x000000b3322b7210 */ /* 0x000fc80007f9e0ff */
[----:B------:R0:W2:Y:S01]  /*2a90*/  @P1 LDG.E.U8 R204, desc[UR18][R44.64] ;  /* 0x000000122ccc1981 */ /* 0x0000a2000c1e1100 */
[----:B------:R-:W-:Y:S01]  /*2aa0*/  PRMT R203, RZ, 0x7610, R203 ;  /* 0x00007610ffcb7816 */ /* 0x000fe200000000cb */
[----:B------:R-:W-:Y:S01]  /*2ab0*/  @P0 IMAD.MOV.U32 R48, RZ, RZ, R43 ;  /* 0x000000ffff300224 */ /* 0x000fe200078e002b */
[----:B------:R-:W-:Y:S02]  /*2ac0*/  LOP3.LUT R47, R105, 0x42, RZ, 0xfc, !PT ;  /* 0x00000042692f7812 */ /* 0x000fe400078efcff */
[----:B------:R-:W-:Y:S02]  /*2ad0*/  PLOP3.LUT P1, PT, PT, PT, UP1, 0x80, 0x8 ;  /* 0x000000000008781c */ /* 0x000fe40003f2f018 */
[----:B------:R-:W-:Y:S02]  /*2ae0*/  PRMT R202, RZ, 0x7610, R202 ;  /* 0x00007610ffca7816 */ /* 0x000fe400000000ca */
[----:B------:R-:W-:Y:S02]  /*2af0*/  ISETP.LT.AND P1, PT, R47, UR12, P1 ;  /* 0x0000000c2f007c0c */ /* 0x000fe40008f21270 */
[----:B0-----:R-:W-:-:S02]  /*2b00*/  LEA.HI.X.SX32 R45, R50, R177, 0x1, P4 ;  /* 0x000000b1322d7211 */ /* 0x001fc400020f0eff */
[----:B------:R-:W-:-:S03]  /*2b10*/  IADD3 R44, P5, PT, R52, R179, RZ ;  /* 0x000000b3342c7210 */ /* 0x000fc60007fbe0ff */
[----:B------:R-:W-:Y:S01]  /*2b20*/  @P0 IMAD.MOV.U32 R49, RZ, RZ, R45 ;  /* 0x000000ffff310224 */ /* 0x000fe200078e002d */
[----:B------:R-:W-:-:S04]  /*2b30*/  LEA.HI.X.SX32 R46, R52, R177, 0x1, P5 ;  /* 0x000000b1342e7211 */ /* 0x000fc800028f0eff */
[----:B------:R0:W2:Y:S01]  /*2b40*/  @P0 LDG.E.U8 R203, desc[UR18][R48.64] ;  /* 0x0000001230cb0981 */ /* 0x0000a2000c1e1100 */
[----:B------:R-:W-:Y:S02]  /*2b50*/  IADD3 R47, P4, PT, R54, R179, RZ ;  /* 0x000000b3362f7210 */ /* 0x000fe40007f9e0ff */
[----:B------:R-:W-:Y:S02]  /*2b60*/  LOP3.LUT R50, R105, 0x4a, RZ, 0xfc, !PT ;  /* 0x0000004a69327812 */ /* 0x000fe400078efcff */
[----:B------:R-:W-:Y:S01]  /*2b70*/  PLOP3.LUT P0, PT, PT, PT, UP1, 0x80, 0x8 ;  /* 0x000000000008781c */ /* 0x000fe20003f0f018 */
[----:B0-----:R-:W-:Y:S02]  /*2b80*/  @P3 IMAD.MOV.U32 R48, RZ, RZ, R44 ;  /* 0x000000ffff303224 */ /* 0x001fe400078e002c */
[----:B------:R-:W-:Y:S01]  /*2b90*/  @P3 IMAD.MOV.U32 R49, RZ, RZ, R46 ;  /* 0x000000ffff313224 */ /* 0x000fe200078e002e */
[----:B------:R-:W-:-:S04]  /*2ba0*/  ISETP.LT.AND P0, PT, R50, UR12, P0 ;  /* 0x0000000c32007c0c */ /* 0x000fc80008701270 */
[----:B------:R0:W2:Y:S01]  /*2bb0*/  @P3 LDG.E.U8 R202, desc[UR18][R48.64] ;  /* 0x0000001230ca3981 */ /* 0x0000a2000c1e1100 */
[----:B------:R-:W-:Y:S01]  /*2bc0*/  PRMT R207, RZ, 0x7610, R207 ;  /* 0x00007610ffcf7816 */ /* 0x000fe200000000cf */
[----:B------:R-:W-:Y:S01]  /*2bd0*/  @P1 IMAD.MOV.U32 R50, RZ, RZ, R47 ;  /* 0x000000ffff321224 */ /* 0x000fe200078e002f */
[----:B------:R-:W-:Y:S02]  /*2be0*/  LOP3.LUT R52, R105, 0x52, RZ, 0xfc, !PT ;  /* 0x0000005269347812 */ /* 0x000fe400078efcff */
[----:B------:R-:W-:Y:S02]  /*2bf0*/  PLOP3.LUT P3, PT, PT, PT, UP1, 0x80, 0x8 ;  /* 0x000000000008781c */ /* 0x000fe40003f6f018 */
[----:B0-----:R-:W-:Y:S02]  /*2c00*/  LEA.HI.X.SX32 R48, R54, R177, 0x1, P4 ;  /* 0x000000b136307211 */ /* 0x001fe400020f0eff */
[----:B------:R-:W-:-:S03]  /*2c10*/  IADD3 R49, P4, PT, R56, R179, RZ ;  /* 0x000000b338317210 */ /* 0x000fc60007f9e0ff */
[----:B------:R-:W-:Y:S01]  /*2c20*/  @P1 IMAD.MOV.U32 R51, RZ, RZ, R48 ;  /* 0x000000ffff331224 */ /* 0x000fe200078e0030 */
[----:B------:R-:W-:-:S04]  /*2c30*/  ISETP.LT.AND P3, PT, R52, UR12, P3 ;  /* 0x0000000c34007c0c */ /* 0x000fc80009f61270 */
        /* <DEDUP_REMOVED lines=40> */
[----:B------:R-:W-:Y:S01]  /*2ec0*/  LOP3.LUT R62, R105, 0x7a, RZ, 0xfc, !PT ;  /* 0x0000007a693e7812 */ /* 0x000fe200078efcff */
[----:B0-----:R-:W-:Y:S02]  /*2ed0*/  @P3 IMAD.MOV.U32 R60, RZ, RZ, R56 ;  /* 0x000000ffff3c3224 */ /* 0x001fe400078e0038 */
[----:B------:R-:W-:Y:S01]  /*2ee0*/  @P3 IMAD.MOV.U32 R61, RZ, RZ, R58 ;  /* 0x000000ffff3d3224 */ /* 0x000fe200078e003a */
[----:B------:R-:W-:-:S04]  /*2ef0*/  PLOP3.LUT P0, PT, PT, PT, UP1, 0x80, 0x8 ;  /* 0x000000000008781c */ /* 0x000fc80003f0f018 */
[----:B------:R0:W2:Y:S01]  /*2f00*/  @P3 LDG.E.U8 R197, desc[UR18][R60.64] ;  /* 0x000000123cc53981 */ /* 0x0000a2000c1e1100 */
[----:B------:R-:W-:Y:S02]  /*2f10*/  PRMT R124, RZ, 0x7610, R124 ;  /* 0x00007610ff7c7816 */ /* 0x000fe4000000007c */
[----:B------:R-:W-:Y:S01]  /*2f20*/  ISETP.LT.AND P0, PT, R62, UR12, P0 ;  /* 0x0000000c3e007c0c */ /* 0x000fe20008701270 */
[----:B------:R-:W-:Y:S01]  /*2f30*/  @P1 IMAD.MOV.U32 R62, RZ, RZ, R59 ;  /* 0x000000ffff3e1224 */ /* 0x000fe200078e003b */
[----:B------:R-:W-:Y:S02]  /*2f40*/  LOP3.LUT R65, R105, 0x4, RZ, 0xfc, !PT ;  /* 0x0000000469417812 */ /* 0x000fe400078efcff */
[----:B------:R-:W-:Y:S02]  /*2f50*/  PLOP3.LUT P3, PT, PT, PT, UP1, 0x80, 0x8 ;  /* 0x000000000008781c */ /* 0x000fe40003f6f018 */
[----:B0-----:R-:W-:-:S05]  /*2f60*/  LEA.HI.X.SX32 R60, R96, R177, 0x1, P4 ;  /* 0x000000b1603c7211 */ /* 0x001fca00020f0eff */
[----:B------:R-:W-:Y:S01]  /*2f70*/  @P1 IMAD.MOV.U32 R63, RZ, RZ, R60 ;  /* 0x000000ffff3f1224 */ /* 0x000fe200078e003c */
[----:B------:R-:W-:-:S04]  /*2f80*/  IADD3 R171, P4, PT, R102, R179, RZ ;  /* 0x000000b366ab7210 */ /* 0x000fc80007f9e0ff */
[----:B------:R0:W2:Y:S01]  /*2f90*/  @P1 LDG.E.U8 R124, desc[UR18][R62.64] ;  /* 0x000000123e7c1981 */ /* 0x0000a2000c1e1100 */
[----:B------:R-:W-:Y:S01]  /*2fa0*/  ISETP.LT.AND P1, PT, R65, UR12, P3 ;  /* 0x0000000c41007c0c */ /* 0x000fe20009f21270 */
[----:B------:R-:W-:Y:S01]  /*2fb0*/  IMAD.U32 R173, RZ, RZ, UR10 ;  /* 0x0000000affad7e24 */ /* 0x000fe2000f8e00ff */
[----:B------:R-:W-:Y:S02]  /*2fc0*/  IADD3 R61, P3, PT, R64, R179, RZ ;  /* 0x000000b3403d7210 */ /* 0x000fe40007f7e0ff */
[-C--:B------:R-:W-:Y:S01]  /*2fd0*/  LEA.HI.X.SX32 R169, R102, R177.reuse, 0x1, P4 ;  /* 0x000000b166a97211 */ /* 0x080fe200020f0eff */
[----:B------:R-:W-:Y:S01]  /*2fe0*/  IMAD R173, R173, 0x2, R102 ;  /* 0x00000002adad7824 */ /* 0x000fe200078e0266 */
[----:B------:R-:W-:Y:S02]  /*2ff0*/  PRMT R125, RZ, 0x7610, R125 ;  /* 0x00007610ff7d7816 */ /* 0x000fe4000000007d */
[----:B------:R-:W-:Y:S01]  /*3000*/  PRMT R119, RZ, 0x7610, R119 ;  /* 0x00007610ff777816 */ /* 0x000fe20000000077 */
[----:B------:R-:W-:Y:S01]  /*3010*/  @P0 IMAD.MOV.U32 R65, RZ, RZ, R169 ;  /* 0x000000ffff410224 */ /* 0x000fe200078e00a9 */
[----:B0-----:R-:W-:Y:S01]  /*3020*/  LEA.HI.X.SX32 R62, R64, R177, 0x1, P3 ;  /* 0x000000b1403e7211 */ /* 0x001fe200018f0eff */
[----:B------:R-:W-:Y:S01]  /*3030*/  @P0 IMAD.MOV.U32 R64, RZ, RZ, R171 ;  /* 0x000000ffff400224 */ /* 0x000fe200078e00ab */
[----:B------:R-:W-:-:S02]  /*3040*/  LOP3.LUT R63, R105, 0xc, RZ, 0xfc, !PT ;  /* 0x0000000c693f7812 */ /* 0x000fc400078efcff */
[----:B------:R-:W-:Y:S02]  /*3050*/  PLOP3.LUT P3, PT, PT, PT, UP1, 0x80, 0x8 ;  /* 0x000000000008781c */ /* 0x000fe40003f6f018 */
[----:B------:R0:W2:Y:S02]  /*3060*/  @P0 LDG.E.U8 R125, desc[UR18][R64.64] ;  /* 0x00000012407d0981 */ /* 0x0000a4000c1e1100 */
[----:B0-----:R-:W-:Y:S02]  /*3070*/  @P1 IMAD.MOV.U32 R64, RZ, RZ, R61 ;  /* 0x000000ffff401224 */ /* 0x001fe400078e003d */
[----:B------:R-:W-:-:S05]  /*3080*/  @P1 IMAD.MOV.U32 R65, RZ, RZ, R62 ;  /* 0x000000ffff411224 */ /* 0x000fca00078e003e */
[----:B------:R0:W2:Y:S01]  /*3090*/  @P1 LDG.E.U8 R119, desc[UR18][R64.64] ;  /* 0x0000001240771981 */ /* 0x0000a2000c1e1100 */
[----:B------:R-:W-:Y:S02]  /*30a0*/  ISETP.LT.AND P1, PT, R63, UR12, P3 ;  /* 0x0000000c3f007c0c */ /* 0x000fe40009f21270 */
[C---:B------:R-:W-:Y:S02]  /*30b0*/  IADD3 R63, P4, PT, R66.reuse, R179, RZ ;  /* 0x000000b3423f7210 */ /* 0x040fe40007f9e0ff */
[----:B------:R-:W-:Y:S02]  /*30c0*/  LOP3.LUT R67, R105, 0x14, RZ, 0xfc, !PT ;  /* 0x0000001469437812 */ /* 0x000fe400078efcff */
[----:B------:R-:W-:Y:S02]  /*30d0*/  PLOP3.LUT P0, PT, PT, PT, UP1, 0x80, 0x8 ;  /* 0x000000000008781c */ /* 0x000fe40003f0f018 */
[----:B------:R-:W-:Y:S02]  /*30e0*/  PLOP3.LUT P3, PT, PT, PT, UP1, 0x80, 0x8 ;  /* 0x000000000008781c */ /* 0x000fe40003f6f018 */
[----:B0-----:R-:W-:-:S02]  /*30f0*/  LEA.HI.X.SX32 R64, R66, R177, 0x1, P4 ;  /* 0x000000b142407211 */ /* 0x001fc400020f0eff */
[----:B------:R-:W-:Y:S01]  /*3100*/  LOP3.LUT R65, R105, 0x1c, RZ, 0xfc, !PT ;  /* 0x0000001c69417812 */ /* 0x000fe200078efcff */
[----:B------:R-:W-:Y:S01]  /*3110*/  @P1 IMAD.MOV.U32 R66, RZ, RZ, R63 ;  /* 0x000000ffff421224 */ /* 0x000fe200078e003f */
[----:B------:R-:W-:Y:S02]  /*3120*/  PRMT R120, RZ, 0x7610, R120 ;  /* 0x00007610ff787816 */ /* 0x000fe40000000078 */
[----:B------:R-:W-:Y:S01]  /*3130*/  ISETP.LT.AND P0, PT, R67, UR12, P0 ;  /* 0x0000000c43007c0c */ /* 0x000fe20008701270 */
[----:B------:R-:W-:Y:S01]  /*3140*/  @P1 IMAD.MOV.U32 R67, RZ, RZ, R64 ;  /* 0x000000ffff431224 */ /* 0x000fe200078e0040 */
[----:B------:R-:W-:Y:S02]  /*3150*/  LOP3.LUT R69, R105, 0x24, RZ, 0xfc, !PT ;  /* 0x0000002469457812 */ /* 0x000fe400078efcff */
[----:B------:R-:W-:Y:S02]  /*3160*/  PLOP3.LUT P4, PT, PT, PT, UP1, 0x80, 0x8 ;  /* 0x000000000008781c */ /* 0x000fe40003f8f018 */
[----:B------:R-:W-:Y:S01]  /*3170*/  ISETP.LT.AND P3, PT, R65, UR12, P3 ;  /* 0x0000000c41007c0c */ /* 0x000fe20009f61270 */
[----:B------:R0:W2:Y:S01]  /*3180*/  @P1 LDG.E.U8 R120, desc[UR18][R66.64] ;  /* 0x0000001242781981 */ /* 0x0000a2000c1e1100 */
[----:B------:R-:W-:-:S02]  /*3190*/  IADD3 R65, P5, PT, R68, R179, RZ ;  /* 0x000000b344417210 */ /* 0x000fc40007fbe0ff */
[----:B------:R-:W-:Y:S02]  /*31a0*/  ISETP.LT.AND P1, PT, R69, UR12, P4 ;  /* 0x0000000c45007c0c */ /* 0x000fe4000a721270 */
[----:B------:R-:W-:Y:S02]  /*31b0*/  PRMT R122, RZ, 0x7610, R122 ;  /* 0x00007610ff7a7816 */ /* 0x000fe4000000007a */
[----:B0-----:R-:W-:Y:S02]  /*31c0*/  IADD3 R66, P4, PT, R70, R179, RZ ;  /* 0x000000b346427210 */ /* 0x001fe40007f9e0ff */
[-C--:B------:R-:W-:Y:S02]  /*31d0*/  LEA.HI.X.SX32 R67, R68, R177.reuse, 0x1, P5 ;  /* 0x000000b144437211 */ /* 0x080fe400028f0eff */
[----:B------:R-:W-:Y:S01]  /*31e0*/  LEA.HI.X.SX32 R69, R70, R177, 0x1, P4 ;  /* 0x000000b146457211 */ /* 0x000fe200020f0eff */
[----:B------:R-:W-:Y:S02]  /*31f0*/  @P0 IMAD.MOV.U32 R70, RZ, RZ, R65 ;  /* 0x000000ffff460224 */ /* 0x000fe400078e0041 */
[----:B------:R-:W-:Y:S01]  /*3200*/  @P0 IMAD.MOV.U32 R71, RZ, RZ, R67 ;  /* 0x000000ffff470224 */ /* 0x000fe200078e0043 */
[----:B------:R-:W-:Y:S01]  /*3210*/  IADD3 R68, P5, PT, R72, R179, RZ ;  /* 0x000000b348447210 */ /* 0x000fe20007fbe0ff */
[----:B------:R-:W-:Y:S01]  /*3220*/  @P3 IMAD.MOV.U32 R73, RZ, RZ, R69 ;  /* 0x000000ffff493224 */ /* 0x000fe200078e0045 */
[----:B------:R-:W-:-:S02]  /*3230*/  PRMT R121, RZ, 0x7610, R121 ;  /* 0x00007610ff797816 */ /* 0x000fc40000000079 */
[----:B------:R0:W2:Y:S01]  /*3240*/  @P0 LDG.E.U8 R122, desc[UR18][R70.64] ;  /* 0x00000012467a0981 */ /* 0x0000a2000c1e1100 */
[----:B------:R-:W-:Y:S02]  /*3250*/  PRMT R123, RZ, 0x7610, R123 ;  /* 0x00007610ff7b7816 */ /* 0x000fe4000000007b */
[----:B0-----:R-:W-:Y:S01]  /*3260*/  LEA.HI.X.SX32 R70, R72, R177, 0x1, P5 ;  /* 0x000000b148467211 */ /* 0x001fe200028f0eff */
[----:B------:R-:W-:Y:S01]  /*3270*/  @P3 IMAD.MOV.U32 R72, RZ, RZ, R66 ;  /* 0x000000ffff483224 */ /* 0x000fe200078e0042 */
[----:B------:R-:W-:-:S04]  /*3280*/  LOP3.LUT R77, R105, 0x2c, RZ, 0xfc, !PT ;  /* 0x0000002c694d7812 */ /* 0x000fc800078efcff */
[----:B------:R0:W2:Y:S01]  /*3290*/  @P3 LDG.E.U8 R121, desc[UR18][R72.64] ;  /* 0x0000001248793981 */ /* 0x0000a2000c1e1100 */
[----:B------:R-:W-:Y:S01]  /*32a0*/  PLOP3.LUT P0, PT, PT, PT, UP1, 0x80, 0x8 ;  /* 0x000000000008781c */ /* 0x000fe20003f0f018 */
[----:B0-----:R-:W-:Y:S02]  /*32b0*/  @P1 IMAD.MOV.U32 R72, RZ, RZ, R68 ;  /* 0x000000ffff481224 */ /* 0x001fe400078e0044 */
[----:B------:R-:W-:Y:S01]  /*32c0*/  @P1 IMAD.MOV.U32 R73, RZ, RZ, R70 ;  /* 0x000000ffff491224 */ /* 0x000fe200078e0046 */
[----:B------:R-:W-:-:S04]  /*32d0*/  LOP3.LUT R75, R105, 0x34, RZ, 0xfc, !PT ;  /* 0x00000034694b7812 */ /* 0x000fc800078efcff */
[----:B------:R0:W2:Y:S01]  /*32e0*/  @P1 LDG.E.U8 R123, desc[UR18][R72.64] ;  /* 0x00000012487b1981 */ /* 0x0000a2000c1e1100 */
[----:B------:R-:W-:Y:S02]  /*32f0*/  ISETP.LT.AND P1, PT, R77, UR12, P0 ;  /* 0x0000000c4d007c0c */ /* 0x000fe40008721270 */
[----:B------:R-:W-:Y:S02]  /*3300*/  PLOP3.LUT P3, PT, PT, PT, UP1, 0x80, 0x8 ;  /* 0x000000000008781c */ /* 0x000fe40003f6f018 */
[----:B------:R-:W-:Y:S02]  /*3310*/  IADD3 R71, P4, PT, R76, R179, RZ ;  /* 0x000000b34c477210 */ /* 0x000fe40007f9e0ff */
[----:B------:R-:W-:Y:S02]  /*3320*/  ISETP.LT.AND P0, PT, R75, UR12, P3 ;  /* 0x0000000c4b007c0c */ /* 0x000fe40009f01270 */
[----:B------:R-:W-:Y:S02]  /*3330*/  LOP3.LUT R77, R105, 0x3c, RZ, 0xfc, !PT ;  /* 0x0000003c694d7812 */ /* 0x000fe400078efcff */
[----:B------:R-:W-:-:S02]  /*3340*/  PLOP3.LUT P3, PT, PT, PT, UP1, 0x80, 0x8 ;  /* 0x000000000008781c */ /* 0x000fc40003f6f018 */
[----:B0-----:R-:W-:Y:S02]  /*3350*/  LEA.HI.X.SX32 R73, R76, R177, 0x1, P4 ;  /* 0x000000b14c497211 */ /* 0x001fe400020f0eff */
[C---:B------:R-:W-:Y:S01]  /*3360*/  IADD3 R72, P5, PT, R74.reuse, R179, RZ ;  /* 0x000000b34a487210 */ /* 0x040fe20007fbe0ff */
[----:B------:R-:W-:Y:S01]  /*3370*/  @P1 IMAD.MOV.U32 R76, RZ, RZ, R71 ;  /* 0x000000ffff4c1224 */ /* 0x000fe200078e0047 */
[----:B------:R-:W-:Y:S02]  /*3380*/  PRMT R148, RZ, 0x7610, R148 ;  /* 0x00007610ff947816 */ /* 0x000fe40000000094 */
[----:B------:R-:W-:Y:S01]  /*3390*/  ISETP.LT.AND P3, PT, R77, UR12, P3 ;  /* 0x0000000c4d007c0c */ /* 0x000fe20009f61270 */
[----:B------:R-:W-:Y:S01]  /*33a0*/  @P1 IMAD.MOV.U32 R77, RZ, RZ, R73 ;  /* 0x000000ffff4d1224 */ /* 0x000fe200078e0049 */
[----:B------:R-:W-:Y:S02]  /*33b0*/  LEA.HI.X.SX32 R74, R74, R177, 0x1, P5 ;  /* 0x000000b14a4a7211 */ /* 0x000fe400028f0eff */
[----:B------:R-:W-:-:S02]  /*33c0*/  LOP3.LUT R75, R105, 0x44, RZ, 0xfc, !PT ;  /* 0x00000044694b7812 */ /* 0x000fc400078efcff */
[----:B------:R-:W-:Y:S01]  /*33d0*/  PLOP3.LUT P4, PT, PT, PT, UP1, 0x80, 0x8 ;  /* 0x000000000008781c */ /* 0x000fe20003f8f018 */
[----:B------:R0:W2:Y:S01]  /*33e0*/  @P1 LDG.E.U8 R148, desc[UR18][R76.64] ;  /* 0x000000124c941981 */ /* 0x0000a2000c1e1100 */
[----:B------:R-:W-:Y:S02]  /*33f0*/  PRMT R147, RZ, 0x7610, R147 ;  /* 0x00007610ff937816 */ /* 0x000fe40000000093 */
[----:B------:R-:W-:Y:S02]  /*3400*/  ISETP.LT.AND P1, PT, R75, UR12, P4 ;  /* 0x0000000c4b007c0c */ /* 0x000fe4000a721270 */
[----:B------:R-:W-:Y:S01]  /*3410*/  IADD3 R75, P4, PT, R80, R179, RZ ;  /* 0x000000b3504b7210 */ /* 0x000fe20007f9e0ff */
[----:B0-----:R-:W-:Y:S02]  /*3420*/  @P0 IMAD.MOV.U32 R76, RZ, RZ, R72 ;  /* 0x000000ffff4c0224 */ /* 0x001fe400078e0048 */
[----:B------:R-:W-:-:S05]  /*3430*/  @P0 IMAD.MOV.U32 R77, RZ, RZ, R74 ;  /* 0x000000ffff4d0224 */ /* 0x000fca00078e004a */
[----:B------:R0:W2:Y:S01]  /*3440*/  @P0 LDG.E.U8 R147, desc[UR18][R76.64] ;  /* 0x000000124c930981 */ /* 0x0000a2000c1e1100 */
[----:B------:R-:W-:Y:S02]  /*3450*/  PRMT R150, RZ, 0x7610, R150 ;  /* 0x00007610ff967816 */ /* 0x000fe40000000096 */
[----:B0-----:R-:W-:Y:S02]  /*3460*/  LEA.HI.X.SX32 R77, R80, R177, 0x1, P4 ;  /* 0x000000b1504d7211 */ /* 0x001fe400020f0eff */
[C---:B------:R-:W-:Y:S01]  /*3470*/  IADD3 R76, P0, PT, R78.reuse, R179, RZ ;  /* 0x000000b34e4c7210 */ /* 0x040fe20007f1e0ff */
[----:B------:R-:W-:Y:S02]  /*3480*/  @P3 IMAD.MOV.U32 R80, RZ, RZ, R75 ;  /* 0x000000ffff503224 */ /* 0x000fe400078e004b */
[----:B------:R-:W-:Y:S01]  /*3490*/  @P3 IMAD.MOV.U32 R81, RZ, RZ, R77 ;  /* 0x000000ffff513224 */ /* 0x000fe200078e004d */
[----:B------:R-:W-:Y:S02]  /*34a0*/  LEA.HI.X.SX32 R78, R78, R177, 0x1, P0 ;  /* 0x000000b14e4e7211 */ /* 0x000fe400000f0eff */
[----:B------:R-:W-:-:S02]  /*34b0*/  PRMT R149, RZ, 0x7610, R149 ;  /* 0x00007610ff957816 */ /* 0x000fc40000000095 */
[----:B------:R0:W2:Y:S01]  /*34c0*/  @P3 LDG.E.U8 R150, desc[UR18][R80.64] ;  /* 0x0000001250963981 */ /* 0x0000a2000c1e1100 */
[----:B------:R-:W-:Y:S02]  /*34d0*/  LOP3.LUT R79, R105, 0x4c, RZ, 0xfc, !PT ;  /* 0x0000004c694f7812 */ /* 0x000fe400078efcff */
[----:B------:R-:W-:Y:S01]  /*34e0*/  PLOP3.LUT P0, PT, PT, PT, UP1, 0x80, 0x8 ;  /* 0x000000000008781c */ /* 0x000fe20003f0f018 */
[----:B0-----:R-:W-:Y:S02]  /*34f0*/  @P1 IMAD.MOV.U32 R80, RZ, RZ, R76 ;  /* 0x000000ffff501224 */ /* 0x001fe400078e004c */
[----:B------:R-:W-:-:S05]  /*3500*/  @P1 IMAD.MOV.U32 R81, RZ, RZ, R78 ;  /* 0x000000ffff511224 */ /* 0x000fca00078e004e */
[----:B------:R0:W2:Y:S01]  /*3510*/  @P1 LDG.E.U8 R149, desc[UR18][R80.64] ;  /* 0x0000001250951981 */ /* 0x0000a2000c1e1100 */
[----:B------:R-:W-:Y:S02]  /*3520*/  ISETP.LT.AND P1, PT, R79, UR12, P0 ;  /* 0x0000000c4f007c0c */ /* 0x000fe40008721270 */
[C---:B------:R-:W-:Y:S02]  /*3530*/  IADD3 R79, P4, PT, R82.reuse, R179, RZ ;  /* 0x000000b3524f7210 */ /* 0x040fe40007f9e0ff */
[C---:B------:R-:W-:Y:S02]  /*3540*/  LOP3.LUT R83, R105.reuse, 0x54, RZ, 0xfc, !PT ;  /* 0x0000005469537812 */ /* 0x040fe400078efcff */
[----:B------:R-:W-:Y:S02]  /*3550*/  PLOP3.LUT P0, PT, PT, PT, UP1, 0x80, 0x8 ;  /* 0x000000000008781c */ /* 0x000fe40003f0f018 */
[----:B0-----:R-:W-:Y:S02]  /*3560*/  LEA.HI.X.SX32 R80, R82, R177, 0x1, P4 ;  /* 0x000000b152507211 */ /* 0x001fe400020f0eff */
[----:B------:R-:W-:-:S02]  /*3570*/  LOP3.LUT R81, R105, 0x5c, RZ, 0xfc, !PT ;  /* 0x0000005c69517812 */ /* 0x000fc400078efcff */
[----:B------:R-:W-:Y:S02]  /*3580*/  PLOP3.LUT P3, PT, PT, PT, UP1, 0x80, 0x8 ;  /* 0x000000000008781c */ /* 0x000fe40003f6f018 */
[----:B------:R-:W-:Y:S01]  /*3590*/  ISETP.LT.AND P0, PT, R83, UR12, P0 ;  /* 0x0000000c53007c0c */ /* 0x000fe20008701270 */
[----:B------:R-:W-:Y:S01]  /*35a0*/  @P1 IMAD.MOV.U32 R82, RZ, RZ, R79 ;  /* 0x000000ffff521224 */ /* 0x000fe200078e004f */
[----:B------:R-:W-:Y:S01]  /*35b0*/  PRMT R166, RZ, 0x7610, R166 ;  /* 0x00007610ffa67816 */ /* 0x000fe200000000a6 */
[----:B------:R-:W-:Y:S01]  /*35c0*/  @P1 IMAD.MOV.U32 R83, RZ, RZ, R80 ;  /* 0x000000ffff531224 */ /* 0x000fe200078e0050 */
[----:B------:R-:W-:Y:S02]  /*35d0*/  ISETP.LT.AND P3, PT, R81, UR12, P3 ;  /* 0x0000000c51007c0c */ /* 0x000fe40009f61270 */
[----:B------:R-:W-:Y:S02]  /*35e0*/  IADD3 R81, P5, PT, R84, R179, RZ ;  /* 0x000000b354517210 */ /* 0x000fe40007fbe0ff */
[----:B------:R-:W-:Y:S01]  /*35f0*/  LOP3.LUT R86, R105, 0x64, RZ, 0xfc, !PT ;  /* 0x0000006469567812 */ /* 0x000fe200078efcff */
[----:B------:R0:W2:Y:S01]  /*3600*/  @P1 LDG.E.U8 R166, desc[UR18][R82.64] ;  /* 0x0000001252a61981 */ /* 0x0000a2000c1e1100 */
[----:B------:R-:W-:-:S02]  /*3610*/  PLOP3.LUT P4, PT, PT, PT, UP1, 0x80, 0x8 ;  /* 0x000000000008781c */ /* 0x000fc40003f8f018 */
[----:B------:R-:W-:Y:S02]  /*3620*/  PRMT R167, RZ, 0x7610, R167 ;  /* 0x00007610ffa77816 */ /* 0x000fe400000000a7 */
[----:B------:R-:W-:Y:S02]  /*3630*/  ISETP.LT.AND P1, PT, R86, UR12, P4 ;  /* 0x0000000c56007c0c */ /* 0x000fe4000a721270 */
[----:B0-----:R-:W-:Y:S02]  /*3640*/  LEA.HI.X.SX32 R83, R84, R177, 0x1, P5 ;  /* 0x000000b154537211 */ /* 0x001fe400028f0eff */
[-C--:B------:R-:W-:Y:S01]  /*3650*/  IADD3 R82, P4, PT, R85, R179.reuse, RZ ;  /* 0x000000b355527210 */ /* 0x080fe20007f9e0ff */
[----:B------:R-:W-:Y:S02]  /*3660*/  @P0 IMAD.MOV.U32 R86, RZ, RZ, R81 ;  /* 0x000000ffff560224 */ /* 0x000fe400078e0051 */
[----:B------:R-:W-:Y:S01]  /*3670*/  @P0 IMAD.MOV.U32 R87, RZ, RZ, R83 ;  /* 0x000000ffff570224 */ /* 0x000fe200078e0053 */
[----:B------:R-:W-:-:S02]  /*3680*/  IADD3 R84, P5, PT, R88, R179, RZ ;  /* 0x000000b358547210 */ /* 0x000fc40007fbe0ff */
[-C--:B------:R-:W-:Y:S02]  /*3690*/  LEA.HI.X.SX32 R85, R85, R177.reuse, 0x1, P4 ;  /* 0x000000b155557211 */ /* 0x080fe400020f0eff */
[----:B------:R0:W2:Y:S01]  /*36a0*/  @P0 LDG.E.U8 R167, desc[UR18][R86.64] ;  /* 0x0000001256a70981 */ /* 0x0000a2000c1e1100 */
[----:B------:R-:W-:Y:S02]  /*36b0*/  PRMT R168, RZ, 0x7610, R168 ;  /* 0x00007610ffa87816 */ /* 0x000fe400000000a8 */
[----:B------:R-:W-:Y:S01]  /*36c0*/  @P3 IMAD.MOV.U32 R89, RZ, RZ, R85 ;  /* 0x000000ffff593224 */ /* 0x000fe200078e0055 */
        /* <DEDUP_REMOVED lines=14> */
[----:B0-----:R-:W-:Y:S02]  /*37b0*/  LEA.HI.X.SX32 R89, R91, R177, 0x1, P4 ;  /* 0x000000b15b597211 */ /* 0x001fe400020f0eff */
[----:B------:R-:W-:-:S02]  /*37c0*/  LOP3.LUT R95, R105, 0x7c, RZ, 0xfc, !PT ;  /* 0x0000007c695f7812 */ /* 0x000fc400078efcff */
[----:B------:R-:W-:Y:S02]  /*37d0*/  PLOP3.LUT P3, PT, PT, PT, UP1, 0x80, 0x8 ;  /* 0x000000000008781c */ /* 0x000fe40003f6f018 */
[C---:B------:R-:W-:Y:S01]  /*37e0*/  IADD3 R88, P5, PT, R90.reuse, R179, RZ ;  /* 0x000000b35a587210 */ /* 0x040fe20007fbe0ff */
[----:B------:R-:W-:Y:S01]  /*37f0*/  @P1 IMAD.MOV.U32 R96, RZ, RZ, R87 ;  /* 0x000000ffff601224 */ /* 0x000fe200078e0057 */
[----:B------:R-:W-:Y:S01]  /*3800*/  PRMT R151, RZ, 0x7610, R151 ;  /* 0x00007610ff977816 */ /* 0x000fe20000000097 */
[----:B------:R-:W-:Y:S01]  /*3810*/  @P1 IMAD.MOV.U32 R97, RZ, RZ, R89 ;  /* 0x000000ffff611224 */ /* 0x000fe200078e0059 */
[----:B------:R-:W-:Y:S02]  /*3820*/  ISETP.LT.AND P3, PT, R95, UR12, P3 ;  /* 0x0000000c5f007c0c */ /* 0x000fe40009f61270 */
[----:B------:R-:W-:Y:S02]  /*3830*/  LEA.HI.X.SX32 R90, R90, R177, 0x1, P5 ;  /* 0x000000b15a5a7211 */ /* 0x000fe400028f0eff */
[----:B------:R-:W-:Y:S01]  /*3840*/  PRMT R152, RZ, 0x7610, R152 ;  /* 0x00007610ff987816 */ /* 0x000fe20000000098 */
[----:B------:R0:W2:Y:S01]  /*3850*/  @P1 LDG.E.U8 R151, desc[UR18][R96.64] ;  /* 0x0000001260971981 */ /* 0x0000a2000c1e1100 */
[----:B------:R-:W-:-:S02]  /*3860*/  IADD3 R175, P5, PT, R173, R179, RZ ;  /* 0x000000b3adaf7210 */ /* 0x000fc40007fbe0ff */
[----:B------:R-:W-:Y:S02]  /*3870*/  LOP3.LUT R93, R105, 0x6, RZ, 0xfc, !PT ;  /* 0x00000006695d7812 */ /* 0x000fe400078efcff */
[----:B------:R-:W-:Y:S02]  /*3880*/  PLOP3.LUT P4, PT, PT, PT, UP1, 0x80, 0x8 ;  /* 0x000000000008781c */ /* 0x000fe40003f8f018 */
[----:B------:R-:W-:Y:S01]  /*3890*/  LEA.HI.X.SX32 R173, R173, R177, 0x1, P5 ;  /* 0x000000b1adad7211 */ /* 0x000fe200028f0eff */
[----:B0-----:R-:W-:Y:S02]  /*38a0*/  @P0 IMAD.MOV.U32 R96, RZ, RZ, R88 ;  /* 0x000000ffff600224 */ /* 0x001fe400078e0058 */
[----:B------:R-:W-:Y:S01]  /*38b0*/  @P0 IMAD.MOV.U32 R97, RZ, RZ, R90 ;  /* 0x000000ffff610224 */ /* 0x000fe200078e005a */
[----:B------:R-:W-:Y:S02]  /*38c0*/  ISETP.LT.AND P1, PT, R93, UR12, P4 ;  /* 0x0000000c5d007c0c */ /* 0x000fe4000a721270 */
[----:B------:R-:W-:-:S02]  /*38d0*/  LOP3.LUT R93, R105, 0x16, RZ, 0xfc, !PT ;  /* 0x00000016695d7812 */ /* 0x000fc400078efcff */
[----:B------:R0:W2:Y:S01]  /*38e0*/  @P0 LDG.E.U8 R152, desc[UR18][R96.64] ;  /* 0x0000001260980981 */ /* 0x0000a2000c1e1100 */
[----:B------:R-:W-:Y:S02]  /*38f0*/  PLOP3.LUT P0, PT, PT, PT, UP1, 0x80, 0x8 ;  /* 0x000000000008781c */ /* 0x000fe40003f0f018 */
[----:B------:R-:W-:Y:S02]  /*3900*/  PRMT R153, RZ, 0x7610, R153 ;  /* 0x00007610ff997816 */ /* 0x000fe40000000099 */
[C---:B------:R-:W-:Y:S02]  /*3910*/  IADD3 R91, P4, PT, R92.reuse, R179, RZ ;  /* 0x000000b35c5b7210 */ /* 0x040fe40007f9e0ff */
[----:B------:R-:W-:Y:S01]  /*3920*/  ISETP.LT.AND P0, PT, R93, UR12, P0 ;  /* 0x0000000c5d007c0c */ /* 0x000fe20008701270 */
[----:B0-----:R-:W-:Y:S02]  /*3930*/  @P3 IMAD.MOV.U32 R96, RZ, RZ, R175 ;  /* 0x000000ffff603224 */ /* 0x001fe400078e00af */
[----:B------:R-:W-:Y:S01]  /*3940*/  @P3 IMAD.MOV.U32 R97, RZ, RZ, R173 ;  /* 0x000000ffff613224 */ /* 0x000fe200078e00ad */
[----:B------:R-:W-:-:S04]  /*3950*/  LEA.HI.X.SX32 R92, R92, R177, 0x1, P4 ;  /* 0x000000b15c5c7211 */ /* 0x000fc800020f0eff */
[----:B------:R0:W2:Y:S01]  /*3960*/  @P3 LDG.E.U8 R153, desc[UR18][R96.64] ;  /* 0x0000001260993981 */ /* 0x0000a2000c1e1100 */
[C---:B------:R-:W-:Y:S02]  /*3970*/  IADD3 R93, P3, PT, R94.reuse, R179, RZ ;  /* 0x000000b35e5d7210 */ /* 0x040fe40007f7e0ff */
[----:B------:R-:W-:Y:S02]  /*3980*/  PRMT R154, RZ, 0x7610, R154 ;  /* 0x00007610ff9a7816 */ /* 0x000fe4000000009a */
[----:B------:R-:W-:Y:S01]  /*3990*/  LEA.HI.X.SX32 R94, R94, R177, 0x1, P3 ;  /* 0x000000b15e5e7211 */ /* 0x000fe200018f0eff */
[----:B0-----:R-:W-:Y:S02]  /*39a0*/  @P1 IMAD.MOV.U32 R96, RZ, RZ, R91 ;  /* 0x000000ffff601224 */ /* 0x001fe400078e005b */
[----:B------:R-:W-:Y:S01]  /*39b0*/  @P1 IMAD.MOV.U32 R97, RZ, RZ, R92 ;  /* 0x000000ffff611224 */ /* 0x000fe200078e005c */
[----:B------:R-:W-:Y:S02]  /*39c0*/  PRMT R157, RZ, 0x7610, R157 ;  /* 0x00007610ff9d7816 */ /* 0x000fe4000000009d */
[----:B------:R-:W-:-:S02]  /*39d0*/  LOP3.LUT R102, R105, 0x26, RZ, 0xfc, !PT ;  /* 0x0000002669667812 */ /* 0x000fc400078efcff */
[----:B------:R0:W2:Y:S01]  /*39e0*/  @P1 LDG.E.U8 R154, desc[UR18][R96.64] ;  /* 0x00000012609a1981 */ /* 0x0000a2000c1e1100 */
[----:B------:R-:W-:Y:S02]  /*39f0*/  PLOP3.LUT P1, PT, PT, PT, UP1, 0x80, 0x8 ;  /* 0x000000000008781c */ /* 0x000fe40003f2f018 */
[C---:B------:R-:W-:Y:S02]  /*3a00*/  LOP3.LUT R101, R105.reuse, 0x36, RZ, 0xfc, !PT ;  /* 0x0000003669657812 */ /* 0x040fe400078efcff */
[----:B------:R-:W-:Y:S02]  /*3a10*/  PLOP3.LUT P3, PT, PT, PT, UP1, 0x80, 0x8 ;  /* 0x000000000008781c */ /* 0x000fe40003f6f018 */
[----:B------:R-:W-:Y:S01]  /*3a20*/  LOP3.LUT R95, R105, 0x46, RZ, 0xfc, !PT ;  /* 0x00000046695f7812 */ /* 0x000fe200078efcff */
[----:B0-----:R-:W-:Y:S02]  /*3a30*/  @P0 IMAD.MOV.U32 R96, RZ, RZ, R93 ;  /* 0x000000ffff600224 */ /* 0x001fe400078e005d */
[----:B------:R-:W-:Y:S01]  /*3a40*/  @P0 IMAD.MOV.U32 R97, RZ, RZ, R94 ;  /* 0x000000ffff610224 */ /* 0x000fe200078e005e */
[----:B------:R-:W-:-:S02]  /*3a50*/  PLOP3.LUT P4, PT, PT, PT, UP1, 0x80, 0x8 ;  /* 0x000000000008781c */ /* 0x000fc40003f8f018 */
[----:B------:R-:W-:Y:S02]  /*3a60*/  ISETP.LT.AND P1, PT, R102, UR12, P1 ;  /* 0x0000000c66007c0c */ /* 0x000fe40008f21270 */
[----:B------:R0:W2:Y:S01]  /*3a70*/  @P0 LDG.E.U8 R157, desc[UR18][R96.64] ;  /* 0x00000012609d0981 */ /* 0x0000a2000c1e1100 */
[----:B------:R-:W-:Y:S02]  /*3a80*/  ISETP.LT.AND P0, PT, R101, UR12, P3 ;  /* 0x0000000c65007c0c */ /* 0x000fe40009f01270 */
[----:B------:R-:W-:Y:S02]  /*3a90*/  ISETP.LT.AND P3, PT, R95, UR12, P4 ;  /* 0x0000000c5f007c0c */ /* 0x000fe4000a761270 */
[----:B------:R-:W-:-:S04]  /*3aa0*/  IADD3 R95, P4, PT, R98, R179, RZ ;  /* 0x000000b3625f7210 */ /* 0x000fc80007f9e0ff */
[----:B------:R-:W-:Y:S02]  /*3ab0*/  LEA.HI.X.SX32 R98, R98, R177, 0x1, P4 ;  /* 0x000000b162627211 */ /* 0x000fe400020f0eff */
[C---:B0-----:R-:W-:Y:S01]  /*3ac0*/  IADD3 R96, P5, PT, R99.reuse, R179, RZ ;  /* 0x000000b363607210 */ /* 0x041fe20007fbe0ff */
[----:B------:R-:W-:Y:S01]  /*3ad0*/  @P1 IMAD.MOV.U32 R162, RZ, RZ, R95 ;  /* 0x000000ffffa21224 */ /* 0x000fe200078e005f */
[----:B------:R-:W-:Y:S01]  /*3ae0*/  PRMT R159, RZ, 0x7610, R159 ;  /* 0x00007610ff9f7816 */ /* 0x000fe2000000009f */
[----:B------:R-:W-:Y:S01]  /*3af0*/  @P1 IMAD.MOV.U32 R163, RZ, RZ, R98 ;  /* 0x000000ffffa31224 */ /* 0x000fe200078e0062 */
[----:B------:R-:W-:Y:S02]  /*3b00*/  LEA.HI.X.SX32 R99, R99, R177, 0x1, P5 ;  /* 0x000000b163637211 */ /* 0x000fe400028f0eff */
[C---:B------:R-:W-:Y:S02]  /*3b10*/  IADD3 R97, P6, PT, R100.reuse, R179, RZ ;  /* 0x000000b364617210 */ /* 0x040fe40007fde0ff */
[----:B------:R-:W-:Y:S01]  /*3b20*/  PRMT R160, RZ, 0x7610, R160 ;  /* 0x00007610ffa07816 */ /* 0x000fe200000000a0 */
[----:B------:R0:W2:Y:S01]  /*3b30*/  @P1 LDG.E.U8 R159, desc[UR18][R162.64] ;  /* 0x00000012a29f1981 */ /* 0x0000a2000c1e1100 */
[----:B------:R-:W-:Y:S01]  /*3b40*/  UIADD3 UR5, UPT, UPT, UR4, 0x12, URZ ;  /* 0x0000001204057890 */ /* 0x000fe2000fffe0ff */
[----:B------:R-:W-:Y:S01]  /*3b50*/  LEA.HI.X.SX32 R100, R100, R177, 0x1, P6 ;  /* 0x000000b164647211 */ /* 0x000fe200030f0eff */
[----:B------:R-:W-:Y:S01]  /*3b60*/  UIADD3 UR14, UPT, UPT, UR4, 0x13, URZ ;  /* 0x00000013040e7890 */ /* 0x000fe2000fffe0ff */
[----:B------:R-:W-:Y:S01]  /*3b70*/  LOP3.LUT R102, R105, 0x56, RZ, 0xfc, !PT ;  /* 0x0000005669667812 */ /* 0x000fe200078efcff */
[----:B0-----:R-:W-:-:S02]  /*3b80*/  @P0 IMAD.MOV.U32 R162, RZ, RZ, R96 ;  /* 0x000000ffffa20224 */ /* 0x001fc400078e0060 */
[----:B------:R-:W-:Y:S01]  /*3b90*/  @P0 IMAD.MOV.U32 R163, RZ, RZ, R99 ;  /* 0x000000ffffa30224 */ /* 0x000fe200078e0063 */
[----:B------:R-:W-:Y:S01]  /*3ba0*/  PRMT R161, RZ, 0x7610, R161 ;  /* 0x00007610ffa17816 */ /* 0x000fe200000000a1 */
[----:B------:R-:W-:-:S03]  /*3bb0*/  IMAD.U32 R156, RZ, RZ, UR5 ;  /* 0x00000005ff9c7e24 */ /* 0x000fc6000f8e00ff */
[----:B------:R0:W2:Y:S01]  /*3bc0*/  @P0 LDG.E.U8 R160, desc[UR18][R162.64] ;  /* 0x00000012a2a00981 */ /* 0x0000a2000c1e1100 */
[----:B------:R-:W-:Y:S01]  /*3bd0*/  PLOP3.LUT P0, PT, PT, PT, UP1, 0x80, 0x8 ;  /* 0x000000000008781c */ /* 0x000fe20003f0f018 */
[----:B------:R-:W-:Y:S01]  /*3be0*/  IMAD.U32 R172, RZ, RZ, UR14 ;  /* 0x0000000effac7e24 */ /* 0x000fe2000f8e00ff */
[----:B------:R-:W-:Y:S02]  /*3bf0*/  LOP3.LUT R101, R105, 0x66, RZ, 0xfc, !PT ;  /* 0x0000006669657812 */ /* 0x000fe400078efcff */
[----:B------:R-:W-:Y:S02]  /*3c00*/  PLOP3.LUT P1, PT, PT, PT, UP1, 0x80, 0x8 ;  /* 0x000000000008781c */ /* 0x000fe40003f2f018 */
[----:B------:R-:W-:Y:S01]  /*3c10*/  ISETP.LT.AND P0, PT, R102, UR12, P0 ;  /* 0x0000000c66007c0c */ /* 0x000fe20008701270 */
[----:B0-----:R-:W-:Y:S02]  /*3c20*/  @P3 IMAD.MOV.U32 R162, RZ, RZ, R97 ;  /* 0x000000ffffa23224 */ /* 0x001fe400078e0061 */
[----:B------:R-:W-:Y:S01]  /*3c30*/  @P3 IMAD.MOV.U32 R163, RZ, RZ, R100 ;  /* 0x000000ffffa33224 */ /* 0x000fe200078e0064 */
[----:B------:R-:W-:Y:S01]  /*3c40*/  UIADD3 UR20, UPT, UPT, UR4, 0x14, URZ ;  /* 0x0000001404147890 */ /* 0x000fe2000fffe0ff */
[----:B------:R-:W-:-:S02]  /*3c50*/  ISETP.LT.AND P1, PT, R101, UR12, P1 ;  /* 0x0000000c65007c0c */ /* 0x000fc40008f21270 */
[----:B------:R-:W-:Y:S01]  /*3c60*/  IABS R193, R156 ;  /* 0x0000009c00c17213 */ /* 0x000fe20000000000 */
[----:B------:R0:W2:Y:S01]  /*3c70*/  @P3 LDG.E.U8 R161, desc[UR18][R162.64] ;  /* 0x00000012a2a13981 */ /* 0x0000a2000c1e1100 */
[C---:B------:R-:W-:Y:S02]  /*3c80*/  IADD3 R101, P3, PT, R103.reuse, R179, RZ ;  /* 0x000000b367657210 */ /* 0x040fe40007f7e0ff */
[----:B------:R-:W-:Y:S01]  /*3c90*/  IABS R192, R172 ;  /* 0x000000ac00c07213 */ /* 0x000fe20000000000 */
[----:B------:R-:W-:Y:S01]  /*3ca0*/  IMAD.U32 R191, RZ, RZ, UR20 ;  /* 0x00000014ffbf7e24 */ /* 0x000fe2000f8e00ff */
[----:B------:R-:W-:Y:S01]  /*3cb0*/  LEA.HI.X.SX32 R103, R103, R177, 0x1, P3 ;  /* 0x000000b167677211 */ /* 0x000fe200018f0eff */
[----:B------:R-:W-:Y:S01]  /*3cc0*/  IMAD.HI.U32 R172, R106, R193, RZ ;  /* 0x000000c16aac7227 */ /* 0x000fe200078e00ff */
[----:B------:R-:W-:-:S03]  /*3cd0*/  UIADD3 UR21, UPT, UPT, UR4, 0x15, URZ ;  /* 0x0000001504157890 */ /* 0x000fc6000fffe0ff */
[----:B------:R-:W-:Y:S01]  /*3ce0*/  IMAD.HI.U32 R156, R106, R192, RZ ;  /* 0x000000c06a9c7227 */ /* 0x000fe200078e00ff */
[----:B0-----:R-:W-:Y:S02]  /*3cf0*/  PRMT R162, RZ, 0x7610, R162 ;  /* 0x00007610ffa27816 */ /* 0x001fe400000000a2 */
[----:B------:R-:W-:Y:S01]  /*3d00*/  IABS R191, R191 ;  /* 0x000000bf00bf7213 */ /* 0x000fe20000000000 */
[----:B------:R-:W-:Y:S02]  /*3d10*/  IMAD.MOV R172, RZ, RZ, -R172 ;  /* 0x000000ffffac7224 */ /* 0x000fe400078e0aac */
[----:B------:R-:W-:Y:S02]  /*3d20*/  @P0 IMAD.MOV.U32 R182, RZ, RZ, R101 ;  /* 0x000000ffffb60224 */ /* 0x000fe400078e0065 */
[----:B------:R-:W-:Y:S02]  /*3d30*/  @P0 IMAD.MOV.U32 R183, RZ, RZ, R103 ;  /* 0x000000ffffb70224 */ /* 0x000fe400078e0067 */
[----:B------:R-:W-:Y:S01]  /*3d40*/  IMAD.MOV R156, RZ, RZ, -R156 ;  /* 0x000000ffff9c7224 */ /* 0x000fe200078e0a9c */
[----:B------:R-:W-:Y:S01]  /*3d50*/  IADD3 R102, P4, PT, R104, R179, RZ ;  /* 0x000000b368667210 */ /* 0x000fe20007f9e0ff */
[C---:B------:R-:W-:Y:S01]  /*3d60*/  IMAD R193, R143.reuse, R172, R193 ;  /* 0x000000ac8fc17224 */ /* 0x040fe200078e02c1 */
[----:B------:R0:W2:Y:S01]  /*3d70*/  @P0 LDG.E.U8 R162, desc[UR18][R182.64] ;  /* 0x00000012b6a20981 */ /* 0x0000a2000c1e1100 */
[----:B------:R-:W-:-:S02]  /*3d80*/  IMAD R192, R143, R156, R192 ;  /* 0x0000009c8fc07224 */ /* 0x000fc400078e02c0 */
[----:B------:R-:W-:Y:S01]  /*3d90*/  IMAD.U32 R172, RZ, RZ, UR21 ;  /* 0x00000015ffac7e24 */ /* 0x000fe2000f8e00ff */
[C---:B------:R-:W-:Y:S01]  /*3da0*/  ISETP.GT.U32.AND P0, PT, R143.reuse, R142, PT ;  /* 0x0000008e8f00720c */ /* 0x040fe20003f04070 */
[----:B------:R-:W-:Y:S01]  /*3db0*/  IMAD.HI.U32 R156, R106, R191, RZ ;  /* 0x000000bf6a9c7227 */ /* 0x000fe200078e00ff */
[----:B------:R-:W-:Y:S01]  /*3dc0*/  LEA.HI.X.SX32 R104, R104, R177, 0x1, P4 ;  /* 0x000000b168687211 */ /* 0x000fe200020f0eff */
[----:B-1----:R-:W-:Y:S01]  /*3dd0*/  UIADD3 UR27, UPT, UPT, UR4, 0x17, URZ ;  /* 0x00000017041b7890 */ /* 0x002fe2000fffe0ff */
[----:B------:R-:W-:Y:S01]  /*3de0*/  IABS R190, R172 ;  /* 0x000000ac00be7213 */ /* 0x000fe20000000000 */
[----:B------:R-:W-:Y:S01]  /*3df0*/  IMAD.MOV R156, RZ, RZ, -R156 ;  /* 0x000000ffff9c7224 */ /* 0x000fe200078e0a9c */
[----:B------:R-:W-:Y:S01]  /*3e00*/  PRMT R163, RZ, 0x7610, R163 ;  /* 0x00007610ffa37816 */ /* 0x000fe200000000a3 */
[----:B0-----:R-:W-:Y:S02]  /*3e10*/  @P1 IMAD.MOV.U32 R182, RZ, RZ, R102 ;  /* 0x000000ffffb61224 */ /* 0x001fe400078e0066 */
[----:B------:R-:W-:Y:S01]  /*3e20*/  @P1 IMAD.MOV.U32 R183, RZ, RZ, R104 ;  /* 0x000000ffffb71224 */ /* 0x000fe200078e0068 */
[C---:B------:R-:W-:Y:S01]  /*3e30*/  ISETP.GT.U32.AND P3, PT, R143.reuse, R138, PT ;  /* 0x0000008a8f00720c */ /* 0x040fe20003f64070 */
[----:B------:R-:W-:-:S02]  /*3e40*/  IMAD R191, R143, R156, R191 ;  /* 0x0000009c8fbf7224 */ /* 0x000fc400078e02bf */
[----:B------:R-:W-:Y:S01]  /*3e50*/  IMAD.U32 R188, RZ, RZ, UR27 ;  /* 0x0000001bffbc7e24 */ /* 0x000fe2000f8e00ff */
[----:B------:R-:W-:Y:S01]  /*3e60*/  UIADD3 UR45, UPT, UPT, UR4, 0x19, URZ ;  /* 0x00000019042d7890 */ /* 0x000fe2000fffe0ff */
[----:B------:R-:W-:Y:S01]  /*3e70*/  IMAD.HI.U32 R156, R106, R190, RZ ;  /* 0x000000be6a9c7227 */ /* 0x000fe200078e00ff */
[----:B------:R0:W2:Y:S01]  /*3e80*/  @P1 LDG.E.U8 R163, desc[UR18][R182.64] ;  /* 0x00000012b6a31981 */ /* 0x0000a2000c1e1100 */
[C---:B------:R-:W-:Y:S02]  /*3e90*/  ISETP.GT.U32.AND P1, PT, R143.reuse, R140, PT ;  /* 0x0000008c8f00720c */ /* 0x040fe40003f24070 */
[----:B------:R-:W-:Y:S01]  /*3ea0*/  IABS R188, R188 ;  /* 0x000000bc00bc7213 */ /* 0x000fe20000000000 */
[----:B------:R-:W-:Y:S02]  /*3eb0*/  IMAD.MOV R156, RZ, RZ, -R156 ;  /* 0x000000ffff9c7224 */ /* 0x000fe400078e0a9c */
[----:B------:R-:W-:Y:S01]  /*3ec0*/  @!P0 IMAD.IADD R142, R142, 0x1, -R143 ;  /* 0x000000018e8e8824 */ /* 0x000fe200078e0a8f */
[C---:B------:R-:W-:Y:S01]  /*3ed0*/  ISETP.GT.U32.AND P0, PT, R143.reuse, R137, PT ;  /* 0x000000898f00720c */ /* 0x040fe20003f04070 */
[----:B------:R-:W-:-:S02]  /*3ee0*/  IMAD R190, R143, R156, R190 ;  /* 0x0000009c8fbe7224 */ /* 0x000fc400078e02be */
[----:B------:R-:W-:Y:S02]  /*3ef0*/  IMAD.U32 R186, RZ, RZ, UR45 ;  /* 0x0000002dffba7e24 */ /* 0x000fe4000f8e00ff */
[----:B------:R-:W-:Y:S01]  /*3f00*/  IMAD.HI.U32 R156, R106, R188, RZ ;  /* 0x000000bc6a9c7227 */ /* 0x000fe200078e00ff */
[----:B------:R-:W-:Y:S01]  /*3f10*/  UIADD3 UR46, UPT, UPT, UR4, 0x1a, URZ ;  /* 0x0000001a042e7890 */ /* 0x000fe2000fffe0ff */
[C---:B------:R-:W-:Y:S02]  /*3f20*/  ISETP.GT.U32.AND P4, PT, R143.reuse, R141, PT ;  /* 0x0000008d8f00720c */ /* 0x040fe40003f84070 */
[----:B------:R-:W-:Y:S01]  /*3f30*/  IMAD.MOV R156, RZ, RZ, -R156 ;  /* 0x000000ffff9c7224 */ /* 0x000fe200078e0a9c */
[----:B------:R-:W-:Y:S01]  /*3f40*/  IABS R186, R186 ;  /* 0x000000ba00ba7213 */ /* 0x000fe20000000000 */
[----:B------:R-:W-:Y:S01]  /*3f50*/  @!P3 IMAD.IADD R138, R138, 0x1, -R143 ;  /* 0x000000018a8ab824 */ /* 0x000fe200078e0a8f */
[C---:B------:R-:W-:Y:S01]  /*3f60*/  ISETP.GT.U32.AND P3, PT, R143.reuse, R133, PT ;  /* 0x000000858f00720c */ /* 0x040fe20003f64070 */
[----:B------:R-:W-:Y:S01]  /*3f70*/  IMAD R188, R143, R156, R188 ;  /* 0x0000009c8fbc7224 */ /* 0x000fe200078e02bc */
[----:B------:R-:W-:Y:S01]  /*3f80*/  UIADD3 UR26, UPT, UPT, UR4, 0x16, URZ ;  /* 0x00000016041a7890 */ /* 0x000fe2000fffe0ff */
[----:B------:R-:W-:-:S02]  /*3f90*/  IMAD.U32 R185, RZ, RZ, UR46 ;  /* 0x0000002effb97e24 */ /* 0x000fc4000f8e00ff */
[----:B------:R-:W-:Y:S01]  /*3fa0*/  @!P1 IMAD.IADD R140, R140, 0x1, -R143 ;  /* 0x000000018c8c9824 */ /* 0x000fe200078e0a8f */
[----:B------:R-:W-:Y:S01]  /*3fb0*/  ISETP.GT.U32.AND P1, PT, R143, R134, PT ;  /* 0x000000868f00720c */ /* 0x000fe20003f24070 */
[----:B------:R-:W-:Y:S01]  /*3fc0*/  IMAD.HI.U32 R156, R106, R186, RZ ;  /* 0x000000ba6a9c7227 */ /* 0x000fe200078e00ff */
[----:B------:R-:W-:-:S03]  /*3fd0*/  UIADD3 UR49, UPT, UPT, UR4, 0x1d, URZ ;  /* 0x0000001d04317890 */ /* 0x000fc6000fffe0ff */
[--C-:B------:R-:W-:Y:S01]  /*3fe0*/  @!P0 IMAD.IADD R137, R137, 0x1, -R143.reuse ;  /* 0x0000000189898824 */ /* 0x100fe200078e0a8f */
[----:B------:R-:W-:Y:S01]  /*3ff0*/  ISETP.GT.U32.AND P0, PT, R143, R132, PT ;  /* 0x000000848f00720c */ /* 0x000fe20003f04070 */
[----:B------:R-:W-:Y:S01]  /*4000*/  IMAD.MOV R156, RZ, RZ, -R156 ;  /* 0x000000ffff9c7224 */ /* 0x000fe200078e0a9c */
[----:B------:R-:W-:Y:S01]  /*4010*/  IABS R185, R185 ;  /* 0x000000b900b97213 */ /* 0x000fe20000000000 */
[----:B------:R-:W-:Y:S02]  /*4020*/  IMAD.U32 R189, RZ, RZ, UR26 ;  /* 0x0000001affbd7e24 */ /* 0x000fe4000f8e00ff */
[----:B------:R-:W-:Y:S01]  /*4030*/  @!P4 IMAD.IADD R141, R141, 0x1, -R143 ;  /* 0x000000018d8dc824 */ /* 0x000fe200078e0a8f */
[C---:B------:R-:W-:Y:S01]  /*4040*/  ISETP.GT.U32.AND P4, PT, R143.reuse, R136, PT ;  /* 0x000000888f00720c */ /* 0x040fe20003f84070 */
[C---:B------:R-:W-:Y:S01]  /*4050*/  IMAD R186, R143.reuse, R156, R186 ;  /* 0x0000009c8fba7224 */ /* 0x040fe200078e02ba */
[----:B------:R-:W-:Y:S01]  /*4060*/  ISETP.GT.U32.AND P5, PT, R143, R135, PT ;  /* 0x000000878f00720c */ /* 0x000fe20003fa4070 */
[----:B0-----:R-:W-:Y:S01]  /*4070*/  IMAD.U32 R182, RZ, RZ, UR49 ;  /* 0x00000031ffb67e24 */ /* 0x001fe2000f8e00ff */
[----:B------:R-:W-:Y:S01]  /*4080*/  UIADD3 UR44, UPT, UPT, UR4, 0x18, URZ ;  /* 0x00000018042c7890 */ /* 0x000fe2000fffe0ff */
[----:B------:R-:W-:Y:S01]  /*4090*/  IMAD.HI.U32 R156, R106, R185, RZ ;  /* 0x000000b96a9c7227 */ /* 0x000fe200078e00ff */
[----:B------:R-:W-:-:S03]  /*40a0*/  IABS R189, R189 ;  /* 0x000000bd00bd7213 */ /* 0x000fc60000000000 */
[--C-:B------:R-:W-:Y:S01]  /*40b0*/  @!P3 IMAD.IADD R133, R133, 0x1, -R143.reuse ;  /* 0x000000018585b824 */ /* 0x100fe200078e0a8f */
[C---:B------:R-:W-:Y:S01]  /*40c0*/  ISETP.GT.U32.AND P3, PT, R143.reuse, R128, PT ;  /* 0x000000808f00720c */ /* 0x040fe20003f64070 */
[----:B------:R-:W-:Y:S01]  /*40d0*/  IMAD.MOV R156, RZ, RZ, -R156 ;  /* 0x000000ffff9c7224 */ /* 0x000fe200078e0a9c */
[----:B------:R-:W-:Y:S01]  /*40e0*/  IABS R182, R182 ;  /* 0x000000b600b67213 */ /* 0x000fe20000000000 */
[--C-:B------:R-:W-:Y:S01]  /*40f0*/  @!P1 IMAD.IADD R134, R134, 0x1, -R143.reuse ;  /* 0x0000000186869824 */ /* 0x100fe200078e0a8f */
[C---:B------:R-:W-:Y:S01]  /*4100*/  ISETP.GT.U32.AND P1, PT, R143.reuse, R129, PT ;  /* 0x000000818f00720c */ /* 0x040fe20003f24070 */
[----:B------:R-:W-:Y:S02]  /*4110*/  IMAD.U32 R187, RZ, RZ, UR44 ;  /* 0x0000002cffbb7e24 */ /* 0x000fe4000f8e00ff */
[----:B------:R-:W-:Y:S01]  /*4120*/  @!P0 IMAD.IADD R132, R132, 0x1, -R143 ;  /* 0x0000000184848824 */ /* 0x000fe200078e0a8f */
[----:B------:R-:W-:Y:S01]  /*4130*/  ISETP.GT.U32.AND P0, PT, R143, R127, PT ;  /* 0x0000007f8f00720c */ /* 0x000fe20003f04070 */
[----:B------:R-:W-:Y:S01]  /*4140*/  IMAD.HI.U32 R172, R106, R189, RZ ;  /* 0x000000bd6aac7227 */ /* 0x000fe200078e00ff */
[----:B------:R-:W-:-:S03]  /*4150*/  IABS R187, R187 ;  /* 0x000000bb00bb7213 */ /* 0x000fc60000000000 */
[----:B------:R-:W-:Y:S02]  /*4160*/  IMAD R185, R143, R156, R185 ;  /* 0x0000009c8fb97224 */ /* 0x000fe400078e02b9 */
[----:B------:R-:W-:Y:S01]  /*4170*/  IMAD.HI.U32 R156, R106, R182, RZ ;  /* 0x000000b66a9c7227 */ /* 0x000fe200078e00ff */
[----:B------:R-:W-:-:S03]  /*4180*/  UIADD3 UR50, UPT, UPT, UR4, 0x1e, URZ ;  /* 0x0000001e04327890 */ /* 0x000fc6000fffe0ff */
[----:B------:R-:W-:Y:S02]  /*4190*/  IMAD.MOV R172, RZ, RZ, -R172 ;  /* 0x000000ffffac7224 */ /* 0x000fe400078e0aac */
[--C-:B------:R-:W-:Y:S01]  /*41a0*/  @!P4 IMAD.IADD R136, R136, 0x1, -R143.reuse ;  /* 0x000000018888c824 */ /* 0x100fe200078e0a8f */
[----:B------:R-:W-:Y:S01]  /*41b0*/  ISETP.GT.U32.AND P4, PT, R143, R131, PT ;  /* 0x000000838f00720c */ /* 0x000fe20003f84070 */
[--C-:B------:R-:W-:Y:S01]  /*41c0*/  @!P5 IMAD.IADD R135, R135, 0x1, -R143.reuse ;  /* 0x000000018787d824 */ /* 0x100fe200078e0a8f */
[C---:B------:R-:W-:Y:S01]  /*41d0*/  ISETP.GT.U32.AND P5, PT, R143.reuse, R130, PT ;  /* 0x000000828f00720c */ /* 0x040fe20003fa4070 */
[----:B------:R-:W-:Y:S02]  /*41e0*/  IMAD.MOV R156, RZ, RZ, -R156 ;  /* 0x000000ffff9c7224 */ /* 0x000fe400078e0a9c */
[----:B------:R-:W-:Y:S01]  /*41f0*/  @!P3 IMAD.IADD R128, R128, 0x1, -R143 ;  /* 0x000000018080b824 */ /* 0x000fe200078e0a8f */
[C---:B------:R-:W-:Y:S01]  /*4200*/  ISETP.GT.U32.AND P3, PT, R143.reuse, R192, PT ;  /* 0x000000c08f00720c */ /* 0x040fe20003f64070 */
[----:B------:R-:W-:-:S02]  /*4210*/  IMAD R189, R143, R172, R189 ;  /* 0x000000ac8fbd7224 */ /* 0x000fc400078e02bd */
[----:B------:R-:W-:Y:S01]  /*4220*/  IMAD.HI.U32 R172, R106, R187, RZ ;  /* 0x000000bb6aac7227 */ /* 0x000fe200078e00ff */
[----:B------:R-:W-:-:S03]  /*4230*/  UIADD3 UR48, UPT, UPT, UR4, 0x1c, URZ ;  /* 0x0000001c04307890 */ /* 0x000fc6000fffe0ff */
[----:B------:R-:W-:Y:S02]  /*4240*/  IMAD R182, R143, R156, R182 ;  /* 0x0000009c8fb67224 */ /* 0x000fe400078e02b6 */
[----:B------:R-:W-:Y:S02]  /*4250*/  IMAD.U32 R156, RZ, RZ, UR50 ;  /* 0x00000032ff9c7e24 */ /* 0x000fe4000f8e00ff */
[--C-:B------:R-:W-:Y:S01]  /*4260*/  @!P1 IMAD.IADD R129, R129, 0x1, -R143.reuse ;  /* 0x0000000181819824 */ /* 0x100fe200078e0a8f */
[----:B------:R-:W-:Y:S01]  /*4270*/  ISETP.GT.U32.AND P1, PT, R143, R193, PT ;  /* 0x000000c18f00720c */ /* 0x000fe20003f24070 */
[----:B------:R-:W-:Y:S02]  /*4280*/  IMAD.MOV R172, RZ, RZ, -R172 ;  /* 0x000000ffffac7224 */ /* 0x000fe400078e0aac */
[----:B------:R-:W-:Y:S01]  /*4290*/  @!P0 IMAD.IADD R127, R127, 0x1, -R143 ;  /* 0x000000017f7f8824 */ /* 0x000fe200078e0a8f */
[C---:B------:R-:W-:Y:S01]  /*42a0*/  ISETP.GT.U32.AND P0, PT, R143.reuse, R191, PT ;  /* 0x000000bf8f00720c */ /* 0x040fe20003f04070 */
[----:B------:R-:W-:Y:S01]  /*42b0*/  IMAD R187, R143, R172, R187 ;  /* 0x000000ac8fbb7224 */ /* 0x000fe200078e02bb */
[----:B------:R-:W-:Y:S01]  /*42c0*/  IABS R156, R156 ;  /* 0x0000009c009c7213 */ /* 0x000fe20000000000 */
[----:B------:R-:W-:Y:S01]  /*42d0*/  IMAD.U32 R183, RZ, RZ, UR48 ;  /* 0x00000030ffb77e24 */ /* 0x000fe2000f8e00ff */
[----:B------:R-:W-:Y:S01]  /*42e0*/  UIADD3 UR47, UPT, UPT, UR4, 0x1b, URZ ;  /* 0x0000001b042f7890 */ /* 0x000fe2000fffe0ff */
[--C-:B------:R-:W-:Y:S01]  /*42f0*/  @!P4 IMAD.IADD R131, R131, 0x1, -R143.reuse ;  /* 0x000000018383c824 */ /* 0x100fe200078e0a8f */
[C---:B------:R-:W-:Y:S01]  /*4300*/  ISETP.GT.U32.AND P4, PT, R143.reuse, R108, PT ;  /* 0x0000006c8f00720c */ /* 0x040fe20003f84070 */
[--C-:B------:R-:W-:Y:S01]  /*4310*/  @!P5 IMAD.IADD R130, R130, 0x1, -R143.reuse ;  /* 0x000000018282d824 */ /* 0x100fe200078e0a8f */
[C---:B------:R-:W-:Y:S01]  /*4320*/  ISETP.GT.U32.AND P5, PT, R143.reuse, R107, PT ;  /* 0x0000006b8f00720c */ /* 0x040fe20003fa4070 */
[----:B------:R-:W-:Y:S01]  /*4330*/  IMAD.MOV.U32 R181, RZ, RZ, R156 ;  /* 0x000000ffffb57224 */ /* 0x000fe200078e009c */
[----:B------:R-:W-:Y:S01]  /*4340*/  IABS R183, R183 ;  /* 0x000000b700b77213 */ /* 0x000fe20000000000 */
[----:B------:R-:W-:Y:S01]  /*4350*/  @!P3 IMAD.IADD R192, R192, 0x1, -R143 ;  /* 0x00000001c0c0b824 */ /* 0x000fe200078e0a8f */
[----:B------:R-:W-:Y:S01]  /*4360*/  ISETP.GT.U32.AND P3, PT, R143, R187, PT ;  /* 0x000000bb8f00720c */ /* 0x000fe20003f64070 */
[----:B------:R-:W-:-:S02]  /*4370*/  IMAD.U32 R184, RZ, RZ, UR47 ;  /* 0x0000002fffb87e24 */ /* 0x000fc4000f8e00ff */
[----:B------:R-:W-:Y:S01]  /*4380*/  IMAD.HI.U32 R156, R106, R181, RZ ;  /* 0x000000b56a9c7227 */ /* 0x000fe200078e00ff */
[----:B------:R-:W-:-:S03]  /*4390*/  UIADD3 UR51, UPT, UPT, UR4, 0x1f, URZ ;  /* 0x0000001f04337890 */ /* 0x000fc6000fffe0ff */
[----:B------:R-:W-:Y:S01]  /*43a0*/  @!P1 IMAD.IADD R193, R193, 0x1, -R143 ;  /* 0x00000001c1c19824 */ /* 0x000fe200078e0a8f */
[----:B------:R-:W-:Y:S01]  /*43b0*/  ISETP.GT.U32.AND P1, PT, R143, R188, PT ;  /* 0x000000bc8f00720c */ /* 0x000fe20003f24070 */
[----:B------:R-:W-:Y:S01]  /*43c0*/  IMAD.HI.U32 R172, R106, R183, RZ ;  /* 0x000000b76aac7227 */ /* 0x000fe200078e00ff */
[----:B------:R-:W-:-:S03]  /*43d0*/  IABS R184, R184 ;  /* 0x000000b800b87213 */ /* 0x000fc60000000000 */
[--C-:B------:R-:W-:Y:S01]  /*43e0*/  @!P0 IMAD.IADD R191, R191, 0x1, -R143.reuse ;  /* 0x00000001bfbf8824 */ /* 0x100fe200078e0a8f */
[C---:B------:R-:W-:Y:S01]  /*43f0*/  ISETP.GT.U32.AND P0, PT, R143.reuse, R186, PT ;  /* 0x000000ba8f00720c */ /* 0x040fe20003f04070 */
[----:B------:R-:W-:Y:S02]  /*4400*/  IMAD.MOV R156, RZ, RZ, -R156 ;  /* 0x000000ffff9c7224 */ /* 0x000fe400078e0a9c */
[----:B------:R-:W-:Y:S02]  /*4410*/  IMAD.MOV R172, RZ, RZ, -R172 ;  /* 0x000000ffffac7224 */ /* 0x000fe400078e0aac */
[----:B------:R-:W-:Y:S01]  /*4420*/  @!P4 IMAD.IADD R108, R108, 0x1, -R143 ;  /* 0x000000016c6cc824 */ /* 0x000fe200078e0a8f */
[C---:B------:R-:W-:Y:S01]  /*4430*/  ISETP.GT.U32.AND P4, PT, R143.reuse, R190, PT ;  /* 0x000000be8f00720c */ /* 0x040fe20003f84070 */
[----:B------:R-:W-:Y:S02]  /*4440*/  IMAD R181, R143, R156, R181 ;  /* 0x0000009c8fb57224 */ /* 0x000fe400078e02b5 */
[----:B------:R-:W-:Y:S01]  /*4450*/  @!P5 IMAD.IADD R107, R107, 0x1, -R143 ;  /* 0x000000016b6bd824 */ /* 0x000fe200078e0a8f */
[----:B------:R-:W-:Y:S01]  /*4460*/  ISETP.GT.U32.AND P5, PT, R143, R189, PT ;  /* 0x000000bd8f00720c */ /* 0x000fe20003fa4070 */
[----:B------:R-:W-:-:S02]  /*4470*/  IMAD.U32 R156, RZ, RZ, UR51 ;  /* 0x00000033ff9c7e24 */ /* 0x000fc4000f8e00ff */
[----:B------:R-:W-:Y:S01]  /*4480*/  IMAD.HI.U32 R174, R106, R184, RZ ;  /* 0x000000b86aae7227 */ /* 0x000fe200078e00ff */
[----:B------:R-:W-:-:S03]  /*4490*/  ISETP.GT.U32.AND P6, PT, R143, R139, PT ;  /* 0x0000008b8f00720c */ /* 0x000fc60003fc4070 */
[----:B------:R-:W-:Y:S02]  /*44a0*/  IMAD R183, R143, R172, R183 ;  /* 0x000000ac8fb77224 */ /* 0x000fe400078e02b7 */
[--C-:B------:R-:W-:Y:S01]  /*44b0*/  @!P3 IMAD.IADD R187, R187, 0x1, -R143.reuse ;  /* 0x00000001bbbbb824 */ /* 0x100fe200078e0a8f */
[C---:B------:R-:W-:Y:S01]  /*44c0*/  ISETP.GT.U32.AND P3, PT, R143.reuse, R182, PT ;  /* 0x000000b68f00720c */ /* 0x040fe20003f64070 */
[----:B------:R-:W-:Y:S01]  /*44d0*/  IMAD.MOV R174, RZ, RZ, -R174 ;  /* 0x000000ffffae7224 */ /* 0x000fe200078e0aae */
[----:B------:R-:W-:Y:S01]  /*44e0*/  IABS R156, R156 ;  /* 0x0000009c009c7213 */ /* 0x000fe20000000000 */
[--C-:B------:R-:W-:Y:S01]  /*44f0*/  @!P1 IMAD.IADD R188, R188, 0x1, -R143.reuse ;  /* 0x00000001bcbc9824 */ /* 0x100fe200078e0a8f */
[C---:B------:R-:W-:Y:S01]  /*4500*/  ISETP.GT.U32.AND P1, PT, R143.reuse, R183, PT ;  /* 0x000000b78f00720c */ /* 0x040fe20003f24070 */
[----:B------:R-:W-:Y:S01]  /*4510*/  @!P0 IMAD.IADD R186, R186, 0x1, -R143 ;  /* 0x00000001baba8824 */ /* 0x000fe200078e0a8f */
[C---:B------:R-:W-:Y:S01]  /*4520*/  ISETP.GT.U32.AND P0, PT, R143.reuse, R181, PT ;  /* 0x000000b58f00720c */ /* 0x040fe20003f04070 */
[----:B------:R-:W-:-:S02]  /*4530*/  IMAD R184, R143, R174, R184 ;  /* 0x000000ae8fb87224 */ /* 0x000fc400078e02b8 */
[----:B------:R-:W-:Y:S02]  /*4540*/  IMAD.MOV.U32 R194, RZ, RZ, R156 ;  /* 0x000000ffffc27224 */ /* 0x000fe400078e009c */
[--C-:B------:R-:W-:Y:S01]  /*4550*/  @!P4 IMAD.IADD R190, R190, 0x1, -R143.reuse ;  /* 0x00000001bebec824 */ /* 0x100fe200078e0a8f */
[----:B------:R-:W-:Y:S01]  /*4560*/  ISETP.GT.U32.AND P4, PT, R143, R185, PT ;  /* 0x000000b98f00720c */ /* 0x000fe20003f84070 */
[----:B------:R-:W-:Y:S01]  /*4570*/  @!P5 IMAD.IADD R189, R189, 0x1, -R143 ;  /* 0x00000001bdbdd824 */ /* 0x000fe200078e0a8f */
[----:B------:R-:W-:Y:S01]  /*4580*/  ISETP.GT.U32.AND P5, PT, R143, R184, PT ;  /* 0x000000b88f00720c */ /* 0x000fe20003fa4070 */
[----:B------:R-:W-:-:S04]  /*4590*/  IMAD.HI.U32 R106, R106, R194, RZ ;  /* 0x000000c26a6a7227 */ /* 0x000fc800078e00ff */
[--C-:B------:R-:W-:Y:S01]  /*45a0*/  @!P3 IMAD.IADD R182, R182, 0x1, -R143.reuse ;  /* 0x00000001b6b6b824 */ /* 0x100fe200078e0a8f */
[----:B------:R-:W-:Y:S01]  /*45b0*/  ISETP.GT.U32.AND P3, PT, R143, R140, PT ;  /* 0x0000008c8f00720c */ /* 0x000fe20003f64070 */
[--C-:B------:R-:W-:Y:S02]  /*45c0*/  @!P6 IMAD.IADD R139, R139, 0x1, -R143.reuse ;  /* 0x000000018b8be824 */ /* 0x100fe400078e0a8f */
[----:B------:R-:W-:Y:S02]  /*45d0*/  IMAD.MOV R106, RZ, RZ, -R106 ;  /* 0x000000ffff6a7224 */ /* 0x000fe400078e0a6a */
[--C-:B------:R-:W-:Y:S01]  /*45e0*/  @!P1 IMAD.IADD R183, R183, 0x1, -R143.reuse ;  /* 0x00000001b7b79824 */ /* 0x100fe200078e0a8f */
[----:B------:R-:W-:Y:S01]  /*45f0*/  ISETP.GT.U32.AND P1, PT, R143, R141, PT ;  /* 0x0000008d8f00720c */ /* 0x000fe20003f24070 */
[----:B------:R-:W-:Y:S01]  /*4600*/  @!P0 IMAD.IADD R181, R181, 0x1, -R143 ;  /* 0x00000001b5b58824 */ /* 0x000fe200078e0a8f */
[C---:B------:R-:W-:Y:S01]  /*4610*/  ISETP.GT.U32.AND P0, PT, R143.reuse, R139, PT ;  /* 0x0000008b8f00720c */ /* 0x040fe20003f04070 */
[----:B------:R-:W-:-:S02]  /*4620*/  IMAD R194, R143, R106, R194 ;  /* 0x0000006a8fc27224 */ /* 0x000fc400078e02c2 */
[--C-:B------:R-:W-:Y:S02]  /*4630*/  @!P4 IMAD.IADD R185, R185, 0x1, -R143.reuse ;  /* 0x00000001b9b9c824 */ /* 0x100fe400078e0a8f */
[--C-:B------:R-:W-:Y:S01]  /*4640*/  @!P5 IMAD.IADD R184, R184, 0x1, -R143.reuse ;  /* 0x00000001b8b8d824 */ /* 0x100fe200078e0a8f */
[C---:B------:R-:W-:Y:S01]  /*4650*/  ISETP.GT.U32.AND P4, PT, R143.reuse, R194, PT ;  /* 0x000000c28f00720c */ /* 0x040fe20003f84070 */
[--C-:B------:R-:W-:Y:S01]  /*4660*/  @!P3 IMAD.IADD R140, R140, 0x1, -R143.reuse ;  /* 0x000000018c8cb824 */ /* 0x100fe200078e0a8f */
[C---:B------:R-:W-:Y:S02]  /*4670*/  ISETP.GT.U32.AND P5, PT, R143.reuse, R142, PT ;  /* 0x0000008e8f00720c */ /* 0x040fe40003fa4070 */
[----:B------:R-:W-:Y:S01]  /*4680*/  ISETP.GT.U32.AND P3, PT, R143, R135, PT ;  /* 0x000000878f00720c */ /* 0x000fe20003f64070 */
[--C-:B------:R-:W-:Y:S01]  /*4690*/  @!P1 IMAD.IADD R141, R141, 0x1, -R143.reuse ;  /* 0x000000018d8d9824 */ /* 0x100fe200078e0a8f */
[----:B------:R-:W-:Y:S01]  /*46a0*/  ISETP.GT.U32.AND P1, PT, R143, R136, PT ;  /* 0x000000888f00720c */ /* 0x000fe20003f24070 */
[----:B------:R-:W-:Y:S01]  /*46b0*/  @!P0 IMAD.IADD R139, R139, 0x1, -R143 ;  /* 0x000000018b8b8824 */ /* 0x000fe200078e0a8f */
[----:B------:R-:W-:-:S05]  /*46c0*/  ISETP.GT.U32.AND P0, PT, R143, R134, PT ;  /* 0x000000868f00720c */ /* 0x000fca0003f04070 */
[--C-:B------:R-:W-:Y:S01]  /*46d0*/  @!P4 IMAD.IADD R194, R194, 0x1, -R143.reuse ;  /* 0x00000001c2c2c824 */ /* 0x100fe200078e0a8f */
[C---:B------:R-:W-:Y:S01]  /*46e0*/  ISETP.GT.U32.AND P4, PT, R143.reuse, R138, PT ;  /* 0x0000008a8f00720c */ /* 0x040fe20003f84070 */
[--C-:B------:R-:W-:Y:S01]  /*46f0*/  @!P5 IMAD.IADD R142, R142, 0x1, -R143.reuse ;  /* 0x000000018e8ed824 */ /* 0x100fe200078e0a8f */
[----:B------:R-:W-:Y:S01]  /*4700*/  ISETP.GT.U32.AND P5, PT, R143, R137, PT ;  /* 0x000000898f00720c */ /* 0x000fe20003fa4070 */
[--C-:B------:R-:W-:Y:S01]  /*4710*/  @!P3 IMAD.IADD R135, R135, 0x1, -R143.reuse ;  /* 0x000000018787b824 */ /* 0x100fe200078e0a8f */
[C---:B------:R-:W-:Y:S01]  /*4720*/  ISETP.GT.U32.AND P3, PT, R143.reuse, R130, PT ;  /* 0x000000828f00720c */ /* 0x040fe20003f64070 */
[--C-:B------:R-:W-:Y:S01]  /*4730*/  @!P1 IMAD.IADD R136, R136, 0x1, -R143.reuse ;  /* 0x0000000188889824 */ /* 0x100fe200078e0a8f */
[C---:B------:R-:W-:Y:S01]  /*4740*/  ISETP.GT.U32.AND P1, PT, R143.reuse, R131, PT ;  /* 0x000000838f00720c */ /* 0x040fe20003f24070 */
[----:B------:R-:W-:Y:S01]  /*4750*/  @!P0 IMAD.IADD R134, R134, 0x1, -R143 ;  /* 0x0000000186868824 */ /* 0x000fe200078e0a8f */
[----:B------:R-:W-:-:S05]  /*4760*/  ISETP.GT.U32.AND P0, PT, R143, R129, PT ;  /* 0x000000818f00720c */ /* 0x000fca0003f04070 */
[--C-:B------:R-:W-:Y:S01]  /*4770*/  @!P4 IMAD.IADD R138, R138, 0x1, -R143.reuse ;  /* 0x000000018a8ac824 */ /* 0x100fe200078e0a8f */
[----:B------:R-:W-:Y:S01]  /*4780*/  ISETP.GT.U32.AND P4, PT, R143, R133, PT ;  /* 0x000000858f00720c */ /* 0x000fe20003f84070 */
[--C-:B------:R-:W-:Y:S01]  /*4790*/  @!P5 IMAD.IADD R137, R137, 0x1, -R143.reuse ;  /* 0x000000018989d824 */ /* 0x100fe200078e0a8f */
[C---:B------:R-:W-:Y:S01]  /*47a0*/  ISETP.GT.U32.AND P5, PT, R143.reuse, R132, PT ;  /* 0x000000848f00720c */ /* 0x040fe20003fa4070 */
[--C-:B------:R-:W-:Y:S01]  /*47b0*/  @!P3 IMAD.IADD R130, R130, 0x1, -R143.reuse ;  /* 0x000000018282b824 */ /* 0x100fe200078e0a8f */
[----:B------:R-:W-:Y:S01]  /*47c0*/  ISETP.GT.U32.AND P3, PT, R143, R107, PT ;  /* 0x0000006b8f00720c */ /* 0x000fe20003f64070 */
[--C-:B------:R-:W-:Y:S01]  /*47d0*/  @!P1 IMAD.IADD R131, R131, 0x1, -R143.reuse ;  /* 0x0000000183839824 */ /* 0x100fe200078e0a8f */
[----:B------:R-:W-:Y:S01]  /*47e0*/  ISETP.GT.U32.AND P1, PT, R143, R108, PT ;  /* 0x0000006c8f00720c */ /* 0x000fe20003f24070 */
[----:B------:R-:W-:Y:S01]  /*47f0*/  @!P0 IMAD.IADD R129, R129, 0x1, -R143 ;  /* 0x0000000181818824 */ /* 0x000fe200078e0a8f */
[----:B------:R-:W-:Y:S02]  /*4800*/  LOP3.LUT R105, R105, 0x76, RZ, 0xfc, !PT ;  /* 0x0000007669697812 */ /* 0x000fe400078efcff */
[----:B------:R-:W-:-:S03]  /*4810*/  PLOP3.LUT P0, PT, PT, PT, UP1, 0x80, 0x8 ;  /* 0x000000000008781c */ /* 0x000fc60003f0f018 */
[--C-:B------:R-:W-:Y:S01]  /*4820*/  @!P4 IMAD.IADD R133, R133, 0x1, -R143.reuse ;  /* 0x000000018585c824 */ /* 0x100fe200078e0a8f */
[----:B------:R-:W-:Y:S01]  /*4830*/  ISETP.LT.AND P0, PT, R105, UR12, P0 ;  /* 0x0000000c69007c0c */ /* 0x000fe20008701270 */
[--C-:B------:R-:W-:Y:S01]  /*4840*/  @!P5 IMAD.IADD R132, R132, 0x1, -R143.reuse ;  /* 0x000000018484d824 */ /* 0x100fe200078e0a8f */
[----:B------:R-:W-:Y:S01]  /*4850*/  ISETP.GT.U32.AND P4, PT, R143, R128, PT ;  /* 0x000000808f00720c */ /* 0x000fe20003f84070 */
[--C-:B------:R-:W-:Y:S01]  /*4860*/  @!P3 IMAD.IADD R107, R107, 0x1, -R143.reuse ;  /* 0x000000016b6bb824 */ /* 0x100fe200078e0a8f */
[----:B------:R-:W-:Y:S02]  /*4870*/  ISETP.GT.U32.AND P5, PT, R143, R127, PT ;  /* 0x0000007f8f00720c */ /* 0x000fe40003fa4070 */
[----:B------:R-:W-:Y:S01]  /*4880*/  IADD3 R156, P3, PT, R155, R179, RZ ;  /* 0x000000b39b9c7210 */ /* 0x000fe20007f7e0ff */
[----:B------:R-:W-:Y:S01]  /*4890*/  @!P1 IMAD.IADD R108, R108, 0x1, -R143 ;  /* 0x000000016c6c9824 */ /* 0x000fe200078e0a8f */
[----:B------:R-:W-:Y:S02]  /*48a0*/  ISETP.GT.U32.AND P1, PT, R143, R190, PT ;  /* 0x000000be8f00720c */ /* 0x000fe40003f24070 */
[----:B------:R-:W-:-:S02]  /*48b0*/  LEA.HI.X.SX32 R155, R155, R177, 0x1, P3 ;  /* 0x000000b19b9b7211 */ /* 0x000fc400018f0eff */
[----:B------:R-:W-:Y:S01]  /*48c0*/  PRMT R174, RZ, 0x7610, R174 ;  /* 0x00007610ffae7816 */ /* 0x000fe200000000ae */
[----:B------:R-:W-:Y:S01]  /*48d0*/  @P0 IMAD.MOV.U32 R198, RZ, RZ, R156 ;  /* 0x000000ffffc60224 */ /* 0x000fe200078e009c */
[C---:B------:R-:W-:Y:S01]  /*48e0*/  ISETP.GT.U32.AND P6, PT, R143.reuse, R191, PT ;  /* 0x000000bf8f00720c */ /* 0x040fe20003fc4070 */
[----:B------:R-:W-:Y:S02]  /*48f0*/  @P0 IMAD.MOV.U32 R199, RZ, RZ, R155 ;  /* 0x000000ffffc70224 */ /* 0x000fe400078e009b */
[--C-:B------:R-:W-:Y:S01]  /*4900*/  @!P4 IMAD.IADD R128, R128, 0x1, -R143.reuse ;  /* 0x000000018080c824 */ /* 0x100fe200078e0a8f */
[----:B------:R-:W-:Y:S01]  /*4910*/  ISETP.GT.U32.AND P4, PT, R143, R193, PT ;  /* 0x000000c18f00720c */ /* 0x000fe20003f84070 */
[----:B------:R-:W-:Y:S01]  /*4920*/  @!P5 IMAD.IADD R127, R127, 0x1, -R143 ;  /* 0x000000017f7fd824 */ /* 0x000fe200078e0a8f */
[C---:B------:R-:W-:Y:S01]  /*4930*/  ISETP.GT.U32.AND P5, PT, R143.reuse, R192, PT ;  /* 0x000000c08f00720c */ /* 0x040fe20003fa4070 */
[----:B------:R0:W5:Y:S01]  /*4940*/  @P0 LDG.E.U8 R174, desc[UR18][R198.64] ;  /* 0x00000012c6ae0981 */ /* 0x000162000c1e1100 */
[----:B------:R-:W-:-:S02]  /*4950*/  ISETP.GT.U32.AND P3, PT, R143, R189, PT ;  /* 0x000000bd8f00720c */ /* 0x000fc40003f64070 */
[----:B------:R-:W-:Y:S02]  /*4960*/  LEA.HI R105, R209, 0xe, RZ, 0x1a ;  /* 0x0000000ed1697811 */ /* 0x000fe400078fd0ff */
[----:B------:R-:W-:Y:S01]  /*4970*/  PLOP3.LUT P0, PT, PT, PT, UP1, 0x80, 0x8 ;  /* 0x000000000008781c */ /* 0x000fe20003f0f018 */
[--C-:B------:R-:W-:Y:S01]  /*4980*/  @!P1 IMAD.IADD R190, R190, 0x1, -R143.reuse ;  /* 0x00000001bebe9824 */ /* 0x100fe200078e0a8f */
[----:B------:R-:W-:Y:S01]  /*4990*/  ISETP.GT.U32.AND P1, PT, R143, R186, PT ;  /* 0x000000ba8f00720c */ /* 0x000fe20003f24070 */
[C---:B------:R-:W-:Y:S01]  /*49a0*/  IMAD R106, R105.reuse, UR10, RZ ;  /* 0x0000000a696a7c24 */ /* 0x040fe2000f8e02ff */
[----:B------:R-:W-:Y:S01]  /*49b0*/  ISETP.LT.AND P0, PT, R105, UR12, P0 ;  /* 0x0000000c69007c0c */ /* 0x000fe20008701270 */
[--C-:B------:R-:W-:Y:S02]  /*49c0*/  @!P6 IMAD.IADD R191, R191, 0x1, -R143.reuse ;  /* 0x00000001bfbfe824 */ /* 0x100fe400078e0a8f */
[--C-:B------:R-:W-:Y:S01]  /*49d0*/  @!P4 IMAD.IADD R193, R193, 0x1, -R143.reuse ;  /* 0x00000001c1c1c824 */ /* 0x100fe200078e0a8f */
[----:B------:R-:W-:Y:S01]  /*49e0*/  IADD3 R105, P6, PT, R106, R179, RZ ;  /* 0x000000b36a697210 */ /* 0x000fe20007fde0ff */
[--C-:B------:R-:W-:Y:S01]  /*49f0*/  @!P5 IMAD.IADD R192, R192, 0x1, -R143.reuse ;  /* 0x00000001c0c0d824 */ /* 0x100fe200078e0a8f */
[----:B------:R-:W-:Y:S01]  /*4a00*/  ISETP.GT.U32.AND P4, PT, R143, R188, PT ;  /* 0x000000bc8f00720c */ /* 0x000fe20003f84070 */
[----:B------:R-:W-:Y:S01]  /*4a10*/  @!P3 IMAD.IADD R189, R189, 0x1, -R143 ;  /* 0x00000001bdbdb824 */ /* 0x000fe200078e0a8f */
[----:B------:R-:W-:-:S02]  /*4a20*/  ISETP.GT.U32.AND P5, PT, R143, R187, PT ;  /* 0x000000bb8f00720c */ /* 0x000fc40003fa4070 */
[C---:B------:R-:W-:Y:S02]  /*4a30*/  ISETP.GT.U32.AND P3, PT, R143.reuse, R185, PT ;  /* 0x000000b98f00720c */ /* 0x040fe40003f64070 */
[----:B------:R-:W-:Y:S01]  /*4a40*/  LEA.HI.X.SX32 R106, R106, R177, 0x1, P6 ;  /* 0x000000b16a6a7211 */ /* 0x000fe200030f0eff */
[----:B------:R-:W-:Y:S01]  /*4a50*/  @!P1 IMAD.IADD R186, R186, 0x1, -R143 ;  /* 0x00000001baba9824 */ /* 0x000fe200078e0a8f */
[----:B------:R-:W-:Y:S01]  /*4a60*/  PRMT R172, RZ, 0x7610, R172 ;  /* 0x00007610ffac7816 */ /* 0x000fe200000000ac */
[----:B0-----:R-:W-:Y:S01]  /*4a70*/  @P0 IMAD.MOV.U32 R198, RZ, RZ, R105 ;  /* 0x000000ffffc60224 */ /* 0x001fe200078e0069 */
[C---:B------:R-:W-:Y:S01]  /*4a80*/  ISETP.GT.U32.AND P1, PT, R143.reuse, R182, PT ;  /* 0x000000b68f00720c */ /* 0x040fe20003f24070 */
[----:B------:R-:W-:Y:S02]  /*4a90*/  @P0 IMAD.MOV.U32 R199, RZ, RZ, R106 ;  /* 0x000000ffffc70224 */ /* 0x000fe400078e006a */
[----:B------:R-:W-:Y:S01]  /*4aa0*/  @!P4 IMAD.IADD R188, R188, 0x1, -R143 ;  /* 0x00000001bcbcc824 */ /* 0x000fe200078e0a8f */
[----:B------:R-:W-:-:S02]  /*4ab0*/  ISETP.GT.U32.AND P4, PT, R143, R184, PT ;  /* 0x000000b88f00720c */ /* 0x000fc40003f84070 */
[----:B------:R0:W5:Y:S01]  /*4ac0*/  @P0 LDG.E.U8 R172, desc[UR18][R198.64] ;  /* 0x00000012c6ac0981 */ /* 0x000162000c1e1100 */
[----:B------:R-:W-:Y:S01]  /*4ad0*/  ISETP.LE.AND P0, PT, RZ, UR4, PT ;  /* 0x00000004ff007c0c */ /* 0x000fe2000bf03270 */
[--C-:B------:R-:W-:Y:S01]  /*4ae0*/  @!P5 IMAD.IADD R187, R187, 0x1, -R143.reuse ;  /* 0x00000001bbbbd824 */ /* 0x100fe200078e0a8f */
[----:B------:R-:W-:Y:S01]  /*4af0*/  ISETP.GT.U32.AND P5, PT, R143, R183, PT ;  /* 0x000000b78f00720c */ /* 0x000fe20003fa4070 */
[--C-:B------:R-:W-:Y:S01]  /*4b00*/  @!P3 IMAD.IADD R185, R185, 0x1, -R143.reuse ;  /* 0x00000001b9b9b824 */ /* 0x100fe200078e0a8f */
[----:B------:R-:W-:Y:S02]  /*4b10*/  ISETP.GT.U32.AND P3, PT, R143, R181, PT ;  /* 0x000000b58f00720c */ /* 0x000fe40003f64070 */
[----:B------:R-:W-:Y:S01]  /*4b20*/  @!P1 IMAD.IADD R182, R182, 0x1, -R143 ;  /* 0x00000001b6b69824 */ /* 0x000fe200078e0a8f */
[----:B------:R-:W-:-:S03]  /*4b30*/  ISETP.LE.AND P1, PT, RZ, UR17, PT ;  /* 0x00000011ff007c0c */ /* 0x000fc6000bf23270 */
[--C-:B------:R-:W-:Y:S01]  /*4b40*/  @!P4 IMAD.IADD R184, R184, 0x1, -R143.reuse ;  /* 0x00000001b8b8c824 */ /* 0x100fe200078e0a8f */
[----:B------:R-:W-:Y:S02]  /*4b50*/  ISETP.LE.AND P4, PT, RZ, UR30, PT ;  /* 0x0000001eff007c0c */ /* 0x000fe4000bf83270 */
[----:B------:R-:W-:Y:S01]  /*4b60*/  @!P0 IMAD.MOV R142, RZ, RZ, -R142 ;  /* 0x000000ffff8e8224 */ /* 0x000fe200078e0a8e */
[----:B------:R-:W-:Y:S01]  /*4b70*/  ISETP.LE.AND P0, PT, RZ, UR31, PT ;  /* 0x0000001fff007c0c */ /* 0x000fe2000bf03270 */
[--C-:B------:R-:W-:Y:S01]  /*4b80*/  @!P5 IMAD.IADD R183, R183, 0x1, -R143.reuse ;  /* 0x00000001b7b7d824 */ /* 0x100fe200078e0a8f */
[----:B------:R-:W-:Y:S01]  /*4b90*/  ISETP.LE.AND P5, PT, RZ, UR29, PT ;  /* 0x0000001dff007c0c */ /* 0x000fe2000bfa3270 */
[----:B------:R-:W-:Y:S01]  /*4ba0*/  @!P3 IMAD.IADD R181, R181, 0x1, -R143 ;  /* 0x00000001b5b5b824 */ /* 0x000fe200078e0a8f */
[----:B------:R-:W-:Y:S02]  /*4bb0*/  ISETP.LE.AND P3, PT, RZ, UR28, PT ;  /* 0x0000001cff007c0c */ /* 0x000fe4000bf63270 */
[----:B------:R-:W-:Y:S01]  /*4bc0*/  @!P1 IMAD.MOV R141, RZ, RZ, -R141 ;  /* 0x000000ffff8d9224 */ /* 0x000fe200078e0a8d */
[----:B------:R-:W-:-:S03]  /*4bd0*/  ISETP.LE.AND P1, PT, RZ, UR32, PT ;  /* 0x00000020ff007c0c */ /* 0x000fc6000bf23270 */
[----:B------:R-:W-:Y:S01]  /*4be0*/  @!P4 IMAD.MOV R138, RZ, RZ, -R138 ;  /* 0x000000ffff8ac224 */ /* 0x000fe200078e0a8a */
[----:B------:R-:W-:Y:S02]  /*4bf0*/  ISETP.LE.AND P4, PT, RZ, UR35, PT ;  /* 0x00000023ff007c0c */ /* 0x000fe4000bf83270 */
[----:B------:R-:W-:Y:S01]  /*4c00*/  @!P0 IMAD.MOV R137, RZ, RZ, -R137 ;  /* 0x000000ffff898224 */ /* 0x000fe200078e0a89 */
[----:B------:R-:W-:Y:S01]  /*4c10*/  ISETP.LE.AND P0, PT, RZ, UR36, PT ;  /* 0x00000024ff007c0c */ /* 0x000fe2000bf03270 */
[----:B------:R-:W-:Y:S01]  /*4c20*/  @!P5 IMAD.MOV R139, RZ, RZ, -R139 ;  /* 0x000000ffff8bd224 */ /* 0x000fe200078e0a8b */
[----:B------:R-:W-:Y:S01]  /*4c30*/  ISETP.LE.AND P5, PT, RZ, UR34, PT ;  /* 0x00000022ff007c0c */ /* 0x000fe2000bfa3270 */
[----:B------:R-:W-:Y:S01]  /*4c40*/  @!P3 IMAD.MOV R140, RZ, RZ, -R140 ;  /* 0x000000ffff8cb224 */ /* 0x000fe200078e0a8c */
        /* <DEDUP_REMOVED lines=31> */
[----:B------:R-:W-:Y:S01]  /*4e40*/  ISETP.GT.U32.AND P6, PT, R143, R194, PT ;  /* 0x000000c28f00720c */ /* 0x000fe20003fc4070 */
[----:B------:R-:W-:Y:S01]  /*4e50*/  @!P1 IMAD.MOV R190, RZ, RZ, -R190 ;  /* 0x000000ffffbe9224 */ /* 0x000fe200078e0abe */
[----:B------:R-:W-:-:S02]  /*4e60*/  ISETP.LE.AND P1, PT, RZ, UR46, PT ;  /* 0x0000002eff007c0c */ /* 0x000fc4000bf23270 */
[----:B------:R-:W-:Y:S01]  /*4e70*/  @!P4 IMAD.MOV R187, RZ, RZ, -R187 ;  /* 0x000000ffffbbc224 */ /* 0x000fe200078e0abb */
[----:B------:R-:W-:Y:S02]  /*4e80*/  ISETP.LE.AND P4, PT, RZ, UR49, PT ;  /* 0x00000031ff007c0c */ /* 0x000fe4000bf83270 */
[----:B------:R-:W-:Y:S01]  /*4e90*/  @!P0 IMAD.MOV R186, RZ, RZ, -R186 ;  /* 0x000000ffffba8224 */ /* 0x000fe200078e0aba */
[----:B------:R-:W-:Y:S01]  /*4ea0*/  ISETP.LE.AND P0, PT, RZ, UR50, PT ;  /* 0x00000032ff007c0c */ /* 0x000fe2000bf03270 */
[----:B------:R-:W-:Y:S01]  /*4eb0*/  @!P5 IMAD.MOV R188, RZ, RZ, -R188 ;  /* 0x000000ffffbcd224 */ /* 0x000fe200078e0abc */
[----:B------:R-:W-:Y:S01]  /*4ec0*/  ISETP.LE.AND P5, PT, RZ, UR48, PT ;  /* 0x00000030ff007c0c */ /* 0x000fe2000bfa3270 */
[----:B------:R-:W-:Y:S01]  /*4ed0*/  @!P3 IMAD.MOV R189, RZ, RZ, -R189 ;  /* 0x000000ffffbdb224 */ /* 0x000fe200078e0abd */
[----:B------:R-:W-:Y:S01]  /*4ee0*/  ISETP.LE.AND P3, PT, RZ, UR47, PT ;  /* 0x0000002fff007c0c */ /* 0x000fe2000bf63270 */
[----:B------:R-:W-:Y:S01]  /*4ef0*/  @!P6 IMAD.IADD R194, R194, 0x1, -R143 ;  /* 0x00000001c2c2e824 */ /* 0x000fe200078e0a8f */
[----:B------:R-:W-:Y:S01]  /*4f00*/  ISETP.LE.AND P6, PT, RZ, UR51, PT ;  /* 0x00000033ff007c0c */ /* 0x000fe2000bfc3270 */
[----:B------:R-:W-:Y:S01]  /*4f10*/  @!P1 IMAD.MOV R185, RZ, RZ, -R185 ;  /* 0x000000ffffb99224 */ /* 0x000fe200078e0ab9 */
[----:B------:R-:W-:-:S02]  /*4f20*/  ISETP.NE.AND P1, PT, RZ, UR15, PT ;  /* 0x0000000fff007c0c */ /* 0x000fc4000bf25270 */
[----:B------:R-:W-:Y:S02]  /*4f30*/  LOP3.LUT R143, RZ, UR15, RZ, 0x33, !PT ;  /* 0x0000000fff8f7c12 */ /* 0x000fe4000f8e33ff */
[----:B------:R-:W-:Y:S01]  /*4f40*/  LEA.HI R211, R209, 0x1e, RZ, 0x1a ;  /* 0x0000001ed1d37811 */ /* 0x000fe200078fd0ff */
[----:B------:R-:W-:Y:S01]  /*4f50*/  @!P0 IMAD.MOV R181, RZ, RZ, -R181 ;  /* 0x000000ffffb58224 */ /* 0x000fe200078e0ab5 */
[C---:B0-----:R-:W-:Y:S01]  /*4f60*/  SEL R198, R143.reuse, R142, !P1 ;  /* 0x0000008e8fc67207 */ /* 0x041fe20004800000 */
[----:B------:R-:W-:Y:S01]  /*4f70*/  @!P4 IMAD.MOV R182, RZ, RZ, -R182 ;  /* 0x000000ffffb6c224 */ /* 0x000fe200078e0ab6 */
[C---:B------:R-:W-:Y:S01]  /*4f80*/  SEL R142, R143.reuse, R141, !P1 ;  /* 0x0000008d8f8e7207 */ /* 0x040fe20004800000 */
[----:B------:R-:W-:Y:S01]  /*4f90*/  @!P3 IMAD.MOV R184, RZ, RZ, -R184 ;  /* 0x000000ffffb8b224 */ /* 0x000fe200078e0ab8 */
[C---:B------:R-:W-:Y:S01]  /*4fa0*/  SEL R141, R143.reuse, R140, !P1 ;  /* 0x0000008c8f8d7207 */ /* 0x040fe20004800000 */
[----:B------:R-:W-:Y:S01]  /*4fb0*/  @!P5 IMAD.MOV R183, RZ, RZ, -R183 ;  /* 0x000000ffffb7d224 */ /* 0x000fe200078e0ab7 */
[----:B------:R-:W-:Y:S01]  /*4fc0*/  PLOP3.LUT P0, PT, PT, PT, UP1, 0x80, 0x8 ;  /* 0x000000000008781c */ /* 0x000fe20003f0f018 */
[----:B------:R-:W-:Y:S01]  /*4fd0*/  @!P6 IMAD.MOV R194, RZ, RZ, -R194 ;  /* 0x000000ffffc2e224 */ /* 0x000fe200078e0ac2 */
[----:B------:R-:W-:-:S02]  /*4fe0*/  SEL R140, R143, R139, !P1 ;  /* 0x0000008b8f8c7207 */ /* 0x000fc40004800000 */
[C---:B------:R-:W-:Y:S02]  /*4ff0*/  SEL R139, R143.reuse, R138, !P1 ;  /* 0x0000008a8f8b7207 */ /* 0x040fe40004800000 */
[----:B------:R-:W-:Y:S01]  /*5000*/  SEL R224, R143, R108, !P1 ;  /* 0x0000006c8fe07207 */ /* 0x000fe20004800000 */
[----:B------:R-:W-:Y:S01]  /*5010*/  IMAD R108, R211, UR10, RZ ;  /* 0x0000000ad36c7c24 */ /* 0x000fe2000f8e02ff */
[C---:B------:R-:W-:Y:S02]  /*5020*/  SEL R138, R143.reuse, R137, !P1 ;  /* 0x000000898f8a7207 */ /* 0x040fe40004800000 */
[----:B------:R-:W-:Y:S02]  /*5030*/  SEL R137, R143, R136, !P1 ;  /* 0x000000888f897207 */ /* 0x000fe40004800000 */
[----:B------:R-:W-:Y:S02]  /*5040*/  ISETP.LT.AND P0, PT, R211, UR12, P0 ;  /* 0x0000000cd3007c0c */ /* 0x000fe40008701270 */
[----:B------:R-:W-:-:S02]  /*5050*/  SEL R136, R143, R135, !P1 ;  /* 0x000000878f887207 */ /* 0x000fc40004800000 */
[----:B------:R-:W-:Y:S01]  /*5060*/  SEL R252, R143, R182, !P1 ;  /* 0x000000b68ffc7207 */ /* 0x000fe20004800000 */
[----:B------:R-:W-:-:S04]  /*5070*/  @!UP2 UIADD3 UR4, UPT, UPT, -UR13, 0x100000, URZ ;  /* 0x001000000d04a890 */ /* 0x000fc8000fffe1ff */
[----:B------:R-:W-:Y:S02]  /*5080*/  @!UP2 USHF.L.U32 UR5, UR4, 0xb, URZ ;  /* 0x0000000b0405a899 */ /* 0x000fe400080006ff */
[----:B------:R-:W-:Y:S01]  /*5090*/  @!UP2 USHF.L.U32 UR4, UR4, 0x1, URZ ;  /* 0x000000010404a899 */ /* 0x000fe200080006ff */
[C---:B------:R-:W-:Y:S02]  /*50a0*/  SEL R135, R143.reuse, R134, !P1 ;  /* 0x000000868f877207 */ /* 0x040fe40004800000 */
[C---:B------:R-:W-:Y:S02]  /*50b0*/  SEL R210, R143.reuse, R133, !P1 ;  /* 0x000000858fd27207 */ /* 0x040fe40004800000 */
[C---:B------:R-:W-:Y:S02]  /*50c0*/  SEL R212, R143.reuse, R132, !P1 ;  /* 0x000000848fd47207 */ /* 0x040fe40004800000 */
[C---:B------:R-:W-:Y:S02]  /*50d0*/  SEL R214, R143.reuse, R131, !P1 ;  /* 0x000000838fd67207 */ /* 0x040fe40004800000 */
[----:B------:R-:W-:-:S02]  /*50e0*/  SEL R216, R143, R130, !P1 ;  /* 0x000000828fd87207 */ /* 0x000fc40004800000 */
[C---:B------:R-:W-:Y:S02]  /*50f0*/  SEL R218, R143.reuse, R129, !P1 ;  /* 0x000000818fda7207 */ /* 0x040fe40004800000 */
        /* <DEDUP_REMOVED lines=15> */
[----:B------:R-:W-:Y:S02]  /*51f0*/  SEL R143, R143, R194, !P1 ;  /* 0x000000c28f8f7207 */ /* 0x000fe40004800000 */
[----:B------:R-:W-:Y:S01]  /*5200*/  IADD3 R107, P1, PT, R108, R179, RZ ;  /* 0x000000b36c6b7210 */ /* 0x000fe20007f3e0ff */
[----:B------:R-:W-:-:S03]  /*5210*/  VOTEU.ALL UP3, P2 ;  /* 0x0000000000ff7886 */ /* 0x000fc60001060000 */
[----:B------:R-:W-:Y:S01]  /*5220*/  LEA.HI.X.SX32 R108, R108, R177, 0x1, P1 ;  /* 0x000000b16c6c7211 */ /* 0x000fe200008f0eff */
[----:B------:R-:W-:Y:S01]  /*5230*/  @P0 IMAD.MOV.U32 R128, RZ, RZ, R107 ;  /* 0x000000ffff800224 */ /* 0x000fe200078e006b */
[----:B------:R-:W-:Y:S01]  /*5240*/  PRMT R131, RZ, 0x7610, R131 ;  /* 0x00007610ff837816 */ /* 0x000fe20000000083 */
[----:B------:R0:W1:Y:S02]  /*5250*/  @!UP3 SYNCS.EXCH.64 URZ, [UR7+0x6008], UR4 ;  /* 0x0060080407ffb5b2 */ /* 0x0000640008000100 */
[----:B------:R-:W-:Y:S01]  /*5260*/  @P0 IMAD.MOV.U32 R129, RZ, RZ, R108 ;  /* 0x000000ffff810224 */ /* 0x000fe200078e006c */
[----:B--2---:R-:W-:Y:S01]  /*5270*/  STS.U8 [R236+UR7], R146 ;  /* 0x00000092ec007988 */ /* 0x004fe20008000007 */
[----:B------:R-:W-:-:S03]  /*5280*/  LEA.HI R127, R209, 0x2e, RZ, 0x1a ;  /* 0x0000002ed17f7811 */ /* 0x000fc600078fd0ff */
[----:B---3--:R-:W-:Y:S04]  /*5290*/  STS.U8 [R236+UR7+0x200], R145 ;  /* 0x00020091ec007988 */ /* 0x008fe80008000007 */
[----:B----4-:R-:W-:Y:S01]  /*52a0*/  STS.U8 [R236+UR7+0x400], R144 ;  /* 0x00040090ec007988 */ /* 0x010fe20008000007 */
[----:B------:R-:W-:Y:S01]  /*52b0*/  PRMT R134, RZ, 0x7610, R134 ;  /* 0x00007610ff867816 */ /* 0x000fe20000000086 */
[----:B0-----:R-:W0:Y:S02]  /*52c0*/  LDCU UR4, c[0x0][0x3b0] ;  /* 0x00007600ff0477ac */ /* 0x001e240008000800 */
[----:B------:R-:W2:Y:S01]  /*52d0*/  @P0 LDG.E.U8 R131, desc[UR18][R128.64] ;  /* 0x0000001280830981 */ /* 0x000ea2000c1e1100 */
[----:B------:R-:W-:-:S03]  /*52e0*/  PLOP3.LUT P0, PT, PT, PT, UP1, 0x80, 0x8 ;  /* 0x000000000008781c */ /* 0x000fc60003f0f018 */
[----:B-----5:R-:W-:Y:S04]  /*52f0*/  STS.U8 [R236+UR7+0x600], R109 ;  /* 0x0006006dec007988 */ /* 0x020fe80008000007 */
[----:B------:R-:W-:Y:S01]  /*5300*/  STS.U8 [R236+UR7+0x800], R126 ;  /* 0x0008007eec007988 */ /* 0x000fe20008000007 */
[----:B------:R-:W-:-:S03]  /*5310*/  ISETP.LT.AND P0, PT, R127, UR12, P0 ;  /* 0x0000000c7f007c0c */ /* 0x000fc60008701270 */
[----:B------:R-:W-:Y:S04]  /*5320*/  STS.U8 [R236+UR7+0xa00], R118 ;  /* 0x000a0076ec007988 */ /* 0x000fe80008000007 */
[----:B------:R3:W-:Y:S02]  /*5330*/  STS.U8 [R236+UR7+0xc00], R110 ;  /* 0x000c006eec007988 */ /* 0x0007e40008000007 */
[----:B---3--:R-:W-:-:S05]  /*5340*/  IMAD R110, R127, UR10, RZ ;  /* 0x0000000a7f6e7c24 */ /* 0x008fca000f8e02ff */
[----:B------:R-:W-:-:S04]  /*5350*/  IADD3 R109, P1, PT, R110, R179, RZ ;  /* 0x000000b36e6d7210 */ /* 0x000fc80007f3e0ff */
[----:B------:R-:W-:Y:S01]  /*5360*/  LEA.HI.X.SX32 R110, R110, R177, 0x1, P1 ;  /* 0x000000b16e6e7211 */ /* 0x000fe200008f0eff */
[----:B------:R-:W-:-:S04]  /*5370*/  @P0 IMAD.MOV.U32 R126, RZ, RZ, R109 ;  /* 0x000000ffff7e0224 */ /* 0x000fc800078e006d */
[----:B------:R-:W-:Y:S01]  /*5380*/  @P0 IMAD.MOV.U32 R127, RZ, RZ, R110 ;  /* 0x000000ffff7f0224 */ /* 0x000fe200078e006e */
[----:B------:R-:W-:Y:S01]  /*5390*/  LEA.HI R118, R209, 0x3e, RZ, 0x1a ;  /* 0x0000003ed1767811 */ /* 0x000fe200078fd0ff */
[----:B------:R-:W-:Y:S04]  /*53a0*/  STS.U8 [R236+UR7+0xe00], R111 ;  /* 0x000e006fec007988 */ /* 0x000fe80008000007 */
[----:B------:R-:W3:Y:S01]  /*53b0*/  @P0 LDG.E.U8 R134, desc[UR18][R126.64] ;  /* 0x000000127e860981 */ /* 0x000ee2000c1e1100 */
[----:B------:R-:W-:-:S03]  /*53c0*/  PLOP3.LUT P0, PT, PT, PT, UP1, 0x80, 0x8 ;  /* 0x000000000008781c */ /* 0x000fc60003f0f018 */
[----:B------:R-:W-:Y:S01]  /*53d0*/  STS.U8 [R236+UR7+0x1000], R117 ;  /* 0x00100075ec007988 */ /* 0x000fe20008000007 */
[----:B------:R-:W-:-:S03]  /*53e0*/  ISETP.LT.AND P0, PT, R118, UR12, P0 ;  /* 0x0000000c76007c0c */ /* 0x000fc60008701270 */
[----:B------:R-:W-:Y:S04]  /*53f0*/  STS.U8 [R236+UR7+0x1200], R116 ;  /* 0x00120074ec007988 */ /* 0x000fe80008000007 */
[----:B------:R4:W-:Y:S02]  /*5400*/  STS.U8 [R236+UR7+0x1400], R112 ;  /* 0x00140070ec007988 */ /* 0x0009e40008000007 */
[----:B----4-:R-:W-:-:S05]  /*5410*/  IMAD R112, R118, UR10, RZ ;  /* 0x0000000a76707c24 */ /* 0x010fca000f8e02ff */
[----:B------:R-:W-:-:S04]  /*5420*/  IADD3 R111, P1, PT, R112, R179, RZ ;  /* 0x000000b3706f7210 */ /* 0x000fc80007f3e0ff */
[----:B------:R-:W-:Y:S01]  /*5430*/  LEA.HI.X.SX32 R112, R112, R177, 0x1, P1 ;  /* 0x000000b170707211 */ /* 0x000fe200008f0eff */
[----:B------:R-:W-:Y:S01]  /*5440*/  @P0 IMAD.MOV.U32 R116, RZ, RZ, R111 ;  /* 0x000000ffff740224 */ /* 0x000fe200078e006f */
[----:B------:R-:W-:-:S03]  /*5450*/  PRMT R130, RZ, 0x7610, R130 ;  /* 0x00007610ff827816 */ /* 0x000fc60000000082 */
[----:B------:R-:W-:Y:S01]  /*5460*/  @P0 IMAD.MOV.U32 R117, RZ, RZ, R112 ;  /* 0x000000ffff750224 */ /* 0x000fe200078e0070 */
[----:B------:R-:W-:Y:S01]  /*5470*/  LEA.HI R118, R209, 0x4e, RZ, 0x1a ;  /* 0x0000004ed1767811 */ /* 0x000fe200078fd0ff */
[----:B------:R-:W-:Y:S04]  /*5480*/  STS.U8 [R236+UR7+0x1600], R170 ;  /* 0x001600aaec007988 */ /* 0x000fe80008000007 */
[----:B------:R4:W5:Y:S01]  /*5490*/  @P0 LDG.E.U8 R130, desc[UR18][R116.64] ;  /* 0x0000001274820981 */ /* 0x000962000c1e1100 */
[----:B------:R-:W-:-:S03]  /*54a0*/  PLOP3.LUT P0, PT, PT, PT, UP1, 0x80, 0x8 ;  /* 0x000000000008781c */ /* 0x000fc60003f0f018 */
[----:B------:R-:W-:Y:S01]  /*54b0*/  STS.U8 [R236+UR7+0x1800], R113 ;  /* 0x00180071ec007988 */ /* 0x000fe20008000007 */
[----:B------:R-:W-:-:S03]  /*54c0*/  ISETP.LT.AND P0, PT, R118, UR12, P0 ;  /* 0x0000000c76007c0c */ /* 0x000fc60008701270 */
[----:B------:R0:W-:Y:S02]  /*54d0*/  STS.U8 [R236+UR7+0x1a00], R114 ;  /* 0x001a0072ec007988 */ /* 0x0001e40008000007 */
[----:B0-----:R-:W-:-:S05]  /*54e0*/  IMAD R114, R118, UR10, RZ ;  /* 0x0000000a76727c24 */ /* 0x001fca000f8e02ff */
[----:B------:R-:W-:-:S04]  /*54f0*/  IADD3 R113, P1, PT, R114, R179, RZ ;  /* 0x000000b372717210 */ /* 0x000fc80007f3e0ff */
[----:B------:R-:W-:Y:S01]  /*5500*/  LEA.HI.X.SX32 R114, R114, R177, 0x1, P1 ;  /* 0x000000b172727211 */ /* 0x000fe200008f0eff */
[----:B----4-:R-:W-:Y:S01]  /*5510*/  @P0 IMAD.MOV.U32 R116, RZ, RZ, R113 ;  /* 0x000000ffff740224 */ /* 0x010fe200078e0071 */
[----:B------:R-:W-:-:S03]  /*5520*/  PRMT R129, RZ, 0x7610, R129 ;  /* 0x00007610ff817816 */ /* 0x000fc60000000081 */
[----:B------:R-:W-:Y:S01]  /*5530*/  @P0 IMAD.MOV.U32 R117, RZ, RZ, R114 ;  /* 0x000000ffff750224 */ /* 0x000fe200078e0072 */
[----:B------:R0:W-:Y:S04]  /*5540*/  STS.U8 [R236+UR7+0x1c00], R115 ;  /* 0x001c0073ec007988 */ /* 0x0001e80008000007 */
[----:B------:R4:W2:Y:S01]  /*5550*/  @P0 LDG.E.U8 R129, desc[UR18][R116.64] ;  /* 0x0000001274810981 */ /* 0x0008a2000c1e1100 */
[----:B------:R-:W-:Y:S02]  /*5560*/  PLOP3.LUT P0, PT, PT, PT, UP1, 0x80, 0x8 ;  /* 0x000000000008781c */ /* 0x000fe40003f0f018 */
[----:B0-----:R-:W-:-:S04]  /*5570*/  LEA.HI R115, R209, 0x5e, RZ, 0x1a ;  /* 0x0000005ed1737811 */ /* 0x001fc800078fd0ff */
[C---:B------:R-:W-:Y:S01]  /*5580*/  ISETP.LT.AND P0, PT, R115.reuse, UR12, P0 ;  /* 0x0000000c73007c0c */ /* 0x040fe20008701270 */
[----:B----4-:R-:W-:-:S05]  /*5590*/  IMAD R116, R115, UR10, RZ ;  /* 0x0000000a73747c24 */ /* 0x010fca000f8e02ff */
[----:B------:R-:W-:-:S04]  /*55a0*/  IADD3 R115, P1, PT, R116, R179, RZ ;  /* 0x000000b374737210 */ /* 0x000fc80007f3e0ff */
[----:B------:R-:W-:Y:S02]  /*55b0*/  LEA.HI.X.SX32 R116, R116, R177, 0x1, P1 ;  /* 0x000000b174747211 */ /* 0x000fe400008f0eff */
[----:B------:R-:W-:Y:S01]  /*55c0*/  PRMT R127, RZ, 0x7610, R127 ;  /* 0x00007610ff7f7816 */ /* 0x000fe2000000007f */
[----:B------:R-:W-:Y:S02]  /*55d0*/  @P0 IMAD.MOV.U32 R132, RZ, RZ, R115 ;  /* 0x000000ffff840224 */ /* 0x000fe400078e0073 */
[----:B------:R-:W-:Y:S01]  /*55e0*/  @P0 IMAD.MOV.U32 R133, RZ, RZ, R116 ;  /* 0x000000ffff850224 */ /* 0x000fe200078e0074 */
[----:B------:R-:W-:-:S04]  /*55f0*/  LEA.HI R117, R209, 0x6e, RZ, 0x1a ;  /* 0x0000006ed1757811 */ /* 0x000fc800078fd0ff */
[----:B------:R0:W4:Y:S01]  /*5600*/  @P0 LDG.E.U8 R127, desc[UR18][R132.64] ;  /* 0x00000012847f0981 */ /* 0x000122000c1e1100 */
[----:B------:R-:W-:Y:S01]  /*5610*/  PLOP3.LUT P0, PT, PT, PT, UP1, 0x80, 0x8 ;  /* 0x000000000008781c */ /* 0x000fe20003f0f018 */
[----:B------:R-:W-:-:S03]  /*5620*/  IMAD R118, R117, UR10, RZ ;  /* 0x0000000a75767c24 */ /* 0x000fc6000f8e02ff */
[----:B------:R-:W-:Y:S02]  /*5630*/  ISETP.LT.AND P0, PT, R117, UR12, P0 ;  /* 0x0000000c75007c0c */ /* 0x000fe40008701270 */
[----:B------:R-:W-:-:S04]  /*5640*/  IADD3 R117, P1, PT, R118, R179, RZ ;  /* 0x000000b376757210 */ /* 0x000fc80007f3e0ff */
[----:B------:R-:W-:Y:S02]  /*5650*/  LEA.HI.X.SX32 R118, R118, R177, 0x1, P1 ;  /* 0x000000b176767211 */ /* 0x000fe400008f0eff */
[----:B------:R-:W-:Y:S02]  /*5660*/  PRMT R128, RZ, 0x7610, R128 ;  /* 0x00007610ff807816 */ /* 0x000fe40000000080 */
[----:B------:R-:W-:-:S03]  /*5670*/  LOP3.LUT R184, R236, 0x10, RZ, 0x3c, !PT ;  /* 0x00000010ecb87812 */ /* 0x000fc600078e3cff */
[----:B0-----:R-:W-:Y:S02]  /*5680*/  @P0 IMAD.MOV.U32 R132, RZ, RZ, R117 ;  /* 0x000000ffff840224 */ /* 0x001fe400078e0075 */
[----:B------:R-:W-:Y:S01]  /*5690*/  @P0 IMAD.MOV.U32 R133, RZ, RZ, R118 ;  /* 0x000000ffff850224 */ /* 0x000fe200078e0076 */
[----:B------:R-:W-:Y:S01]  /*56a0*/  LEA.HI R144, R209, 0x7e, RZ, 0x1a ;  /* 0x0000007ed1907811 */ /* 0x000fe200078fd0ff */
[----:B------:R-:W-:Y:S04]  /*56b0*/  STS.U8 [R236+UR7+0x1e00], R176 ;  /* 0x001e00b0ec007988 */ /* 0x000fe80008000007 */
[----:B------:R0:W2:Y:S01]  /*56c0*/  @P0 LDG.E.U8 R128, desc[UR18][R132.64] ;  /* 0x0000001284800981 */ /* 0x0000a2000c1e1100 */
[----:B------:R-:W-:Y:S01]  /*56d0*/  PLOP3.LUT P0, PT, PT, PT, UP1, 0x80, 0x8 ;  /* 0x000000000008781c */ /* 0x000fe20003f0f018 */
[----:B------:R-:W-:-:S02]  /*56e0*/  IMAD R126, R144, UR10, RZ ;  /* 0x0000000a907e7c24 */ /* 0x000fc4000f8e02ff */
[----:B------:R-:W-:Y:S01]  /*56f0*/  STS.U8 [R184+UR7+0x80], R196 ;  /* 0x000080c4b8007988 */ /* 0x000fe20008000007 */
[----:B------:R-:W-:-:S03]  /*5700*/  ISETP.LT.AND P0, PT, R144, UR12, P0 ;  /* 0x0000000c90007c0c */ /* 0x000fc60008701270 */
[----:B------:R-:W-:Y:S04]  /*5710*/  STS.U8 [R184+UR7+0x280], R195 ;  /* 0x000280c3b8007988 */ /* 0x000fe80008000007 */
[----:B------:R0:W-:Y:S04]  /*5720*/  STS.U8 [R184+UR7+0x480], R180 ;  /* 0x000480b4b8007988 */ /* 0x0001e80008000007 */
[----:B------:R-:W-:Y:S01]  /*5730*/  STS.U8 [R184+UR7+0x680], R178 ;  /* 0x000680b2b8007988 */ /* 0x000fe20008000007 */
[----:B------:R-:W-:-:S03]  /*5740*/  IADD3 R179, P1, PT, R126, R179, RZ ;  /* 0x000000b37eb37210 */ /* 0x000fc60007f3e0ff */
[----:B------:R-:W-:Y:S04]  /*5750*/  STS.U8 [R184+UR7+0x880], R206 ;  /* 0x000880ceb8007988 */ /* 0x000fe80008000007 */
[----:B------:R-:W-:Y:S04]  /*5760*/  STS.U8 [R184+UR7+0xa80], R204 ;  /* 0x000a80ccb8007988 */ /* 0x000fe80008000007 */
[----:B------:R-:W-:Y:S04]  /*5770*/  STS.U8 [R184+UR7+0xc80], R203 ;  /* 0x000c80cbb8007988 */ /* 0x000fe80008000007 */
[----:B------:R-:W-:Y:S01]  /*5780*/  STS.U8 [R184+UR7+0xe80], R202 ;  /* 0x000e80cab8007988 */ /* 0x000fe20008000007 */
[----:B------:R-:W-:-:S03]  /*5790*/  LEA.HI.X.SX32 R177, R126, R177, 0x1, P1 ;  /* 0x000000b17eb17211 */ /* 0x000fc600008f0eff */
[----:B------:R-:W-:Y:S01]  /*57a0*/  STS.U8 [R184+UR7+0x1080], R207 ;  /* 0x001080cfb8007988 */ /* 0x000fe20008000007 */
[----:B0-----:R-:W-:-:S03]  /*57b0*/  LOP3.LUT R180, R236, 0x20, RZ, 0x3c, !PT ;  /* 0x00000020ecb47812 */ /* 0x001fc600078e3cff */
[----:B------:R-:W-:Y:S04]  /*57c0*/  STS.U8 [R184+UR7+0x1280], R205 ;  /* 0x001280cdb8007988 */ /* 0x000fe80008000007 */
[----:B------:R-:W-:Y:S04]  /*57d0*/  STS.U8 [R184+UR7+0x1480], R208 ;  /* 0x001480d0b8007988 */ /* 0x000fe80008000007 */
[----:B------:R-:W-:Y:S01]  /*57e0*/  STS.U8 [R184+UR7+0x1680], R201 ;  /* 0x001680c9b8007988 */ /* 0x000fe20008000007 */
[----:B------:R-:W-:-:S03]  /*57f0*/  PRMT R126, RZ, 0x7610, R126 ;  /* 0x00007610ff7e7816 */ /* 0x000fc6000000007e */
[----:B------:R-:W-:Y:S01]  /*5800*/  STS.U8 [R184+UR7+0x1880], R200 ;  /* 0x001880c8b8007988 */ /* 0x000fe20008000007 */
[----:B------:R-:W-:-:S03]  /*5810*/  @P0 IMAD.MOV.U32 R132, RZ, RZ, R179 ;  /* 0x000000ffff840224 */ /* 0x000fc600078e00b3 */
[----:B------:R-:W-:Y:S01]  /*5820*/  STS.U8 [R184+UR7+0x1a80], R197 ;  /* 0x001a80c5b8007988 */ /* 0x000fe20008000007 */
[----:B------:R-:W-:-:S03]  /*5830*/  @P0 IMAD.MOV.U32 R133, RZ, RZ, R177 ;  /* 0x000000ffff850224 */ /* 0x000fc600078e00b1 */
[----:B------:R-:W-:Y:S04]  /*5840*/  STS.U8 [R184+UR7+0x1c80], R124 ;  /* 0x001c807cb8007988 */ /* 0x000fe80008000007 */
[----:B------:R-:W-:Y:S04]  /*5850*/  STS.U8 [R184+UR7+0x1e80], R125 ;  /* 0x001e807db8007988 */ /* 0x000fe80008000007 */
[----:B------:R0:W-:Y:S01]  /*5860*/  STS.U8 [R180+UR7+0x100], R119 ;  /* 0x00010077b4007988 */ /* 0x0001e20008000007 */
[----:B------:R-:W-:-:S03]  /*5870*/  IMAD R181, R198, UR4, RZ ;  /* 0x00000004c6b57c24 */ /* 0x000fc6000f8e02ff */
[----:B------:R-:W4:Y:S01]  /*5880*/  @P0 LDG.E.U8 R126, desc[UR18][R132.64] ;  /* 0x00000012847e0981 */ /* 0x000f22000c1e1100 */
[----:B0-----:R-:W-:-:S03]  /*5890*/  IMAD R119, R236, UR11, RZ ;  /* 0x0000000bec777c24 */ /* 0x001fc6000f8e02ff */
[----:B------:R0:W-:Y:S01]  /*58a0*/  STS.U8 [R180+UR7+0x300], R120 ;  /* 0x00030078b4007988 */ /* 0x0001e20008000007 */
[----:B------:R-:W-:Y:S02]  /*58b0*/  IMAD R189, R141, UR4, RZ ;  /* 0x000000048dbd7c24 */ /* 0x000fe4000f8e02ff */
[----:B------:R-:W-:Y:S02]  /*58c0*/  IMAD R193, R140, UR4, RZ ;  /* 0x000000048cc17c24 */ /* 0x000fe4000f8e02ff */
[----:B------:R-:W-:Y:S01]  /*58d0*/  IMAD R197, R139, UR4, RZ ;  /* 0x000000048bc57c24 */ /* 0x000fe2000f8e02ff */
[----:B0-----:R-:W-:-:S04]  /*58e0*/  IADD3 R120, P0, PT, R119, UR22, RZ ;  /* 0x0000001677787c10 */ /* 0x001fc8000ff1e0ff */
[----:B------:R-:W-:Y:S02]  /*58f0*/  LEA.HI.X.SX32 R119, R119, UR23, 0x1, P0 ;  /* 0x0000001777777c11 */ /* 0x000fe400080f0eff */
[-C--:B------:R-:W-:Y:S01]  /*5900*/  IADD3 R183, P1, PT, R181, R120.reuse, RZ ;  /* 0x00000078b5b77210 */ /* 0x080fe20007f3e0ff */
[----:B------:R-:W-:Y:S01]  /*5910*/  IMAD R206, R136, UR4, RZ ;  /* 0x0000000488ce7c24 */ /* 0x000fe2000f8e02ff */
[-C--:B------:R-:W-:Y:S01]  /*5920*/  IADD3 R195, P4, PT, R193, R120.reuse, RZ ;  /* 0x00000078c1c37210 */ /* 0x080fe20007f9e0ff */
[----:B------:R-:W-:Y:S01]  /*5930*/  IMAD R208, R135, UR4, RZ ;  /* 0x0000000487d07c24 */ /* 0x000fe2000f8e02ff */
[-C--:B------:R-:W-:Y:S01]  /*5940*/  LEA.HI.X.SX32 R181, R181, R119.reuse, 0x1, P1 ;  /* 0x00000077b5b57211 */ /* 0x080fe200008f0eff */
[----:B------:R-:W-:Y:S01]  /*5950*/  IMAD R210, R210, UR4, RZ ;  /* 0x00000004d2d27c24 */ /* 0x000fe2000f8e02ff */
[-C--:B------:R-:W-:Y:S02]  /*5960*/  IADD3 R191, P1, PT, R189, R120.reuse, RZ ;  /* 0x00000078bdbf7210 */ /* 0x080fe40007f3e0ff */
[-C--:B------:R-:W-:Y:S01]  /*5970*/  IADD3 R199, P3, PT, R197, R120.reuse, RZ ;  /* 0x00000078c5c77210 */ /* 0x080fe20007f7e0ff */
[----:B------:R-:W-:Y:S01]  /*5980*/  IMAD R185, R142, UR4, RZ ;  /* 0x000000048eb97c24 */ /* 0x000fe2000f8e02ff */
[-C--:B------:R-:W-:Y:S01]  /*5990*/  LEA.HI.X.SX32 R189, R189, R119.reuse, 0x1, P1 ;  /* 0x00000077bdbd7211 */ /* 0x080fe200008f0eff */
[----:B------:R-:W-:Y:S01]  /*59a0*/  IMAD R216, R216, UR4, RZ ;  /* 0x00000004d8d87c24 */ /* 0x000fe2000f8e02ff */
[-C--:B------:R-:W-:Y:S01]  /*59b0*/  LEA.HI.X.SX32 R193, R193, R119.reuse, 0x1, P4 ;  /* 0x00000077c1c17211 */ /* 0x080fe200020f0eff */
[----:B------:R-:W-:Y:S01]  /*59c0*/  IMAD R218, R218, UR4, RZ ;  /* 0x00000004dada7c24 */ /* 0x000fe2000f8e02ff */
[----:B------:R-:W-:Y:S01]  /*59d0*/  LEA.HI.X.SX32 R197, R197, R119, 0x1, P3 ;  /* 0x00000077c5c57211 */ /* 0x000fe200018f0eff */
[----:B------:R-:W-:Y:S01]  /*59e0*/  IMAD R220, R220, UR4, RZ ;  /* 0x00000004dcdc7c24 */ /* 0x000fe2000f8e02ff */
[----:B------:R-:W-:-:S02]  /*59f0*/  IADD3 R207, P1, PT, R206, R120, RZ ;  /* 0x00000078cecf7210 */ /* 0x000fc40007f3e0ff */
        /* <DEDUP_REMOVED lines=9> */
[-C--:B------:R-:W-:Y:S01]  /*5a90*/  IADD3 R187, P5, PT, R185, R120.reuse, RZ ;  /* 0x00000078b9bb7210 */ /* 0x080fe20007fbe0ff */
[----:B------:R-:W-:Y:S01]  /*5aa0*/  IMAD R201, R138, UR4, RZ ;  /* 0x000000048ac97c24 */ /* 0x000fe2000f8e02ff */
[----:B------:R-:W-:-:S02]  /*5ab0*/  IADD3 R217, P1, PT, R216, R120, RZ ;  /* 0x00000078d8d97210 */ /* 0x000fc40007f3e0ff */
[-C--:B------:R-:W-:Y:S02]  /*5ac0*/  IADD3 R219, P4, PT, R218, R120.reuse, RZ ;  /* 0x00000078dadb7210 */ /* 0x080fe40007f9e0ff */
[----:B------:R-:W-:Y:S01]  /*5ad0*/  IADD3 R221, P3, PT, R220, R120, RZ ;  /* 0x00000078dcdd7210 */ /* 0x000fe20007f7e0ff */
[----:B------:R-:W-:Y:S01]  /*5ae0*/  IMAD R214, R214, UR4, RZ ;  /* 0x00000004d6d67c24 */ /* 0x000fe2000f8e02ff */
[----:B------:R-:W-:Y:S01]  /*5af0*/  PLOP3.LUT P0, PT, PT, PT, UP1, 0x80, 0x8 ;  /* 0x000000000008781c */ /* 0x000fe20003f0f018 */
[----:B------:R-:W-:Y:S01]  /*5b00*/  IMAD R228, R228, UR4, RZ ;  /* 0x00000004e4e47c24 */ /* 0x000fe2000f8e02ff */
[-C--:B------:R-:W-:Y:S01]  /*5b10*/  LEA.HI.X.SX32 R185, R185, R119.reuse, 0x1, P5 ;  /* 0x00000077b9b97211 */ /* 0x080fe200028f0eff */
[----:B------:R-:W-:Y:S01]  /*5b20*/  IMAD R230, R230, UR4, RZ ;  /* 0x00000004e6e67c24 */ /* 0x000fe2000f8e02ff */
[-C--:B------:R-:W-:Y:S01]  /*5b30*/  LEA.HI.X.SX32 R216, R216, R119.reuse, 0x1, P1 ;  /* 0x00000077d8d87211 */ /* 0x080fe200008f0eff */
[----:B------:R-:W-:Y:S01]  /*5b40*/  IMAD R232, R232, UR4, RZ ;  /* 0x00000004e8e87c24 */ /* 0x000fe2000f8e02ff */
[----:B------:R-:W-:-:S02]  /*5b50*/  LEA.HI.X.SX32 R218, R218, R119, 0x1, P4 ;  /* 0x00000077dada7211 */ /* 0x000fc400020f0eff */
[-C--:B------:R-:W-:Y:S01]  /*5b60*/  LEA.HI.X.SX32 R220, R220, R119.reuse, 0x1, P3 ;  /* 0x00000077dcdc7211 */ /* 0x080fe200018f0eff */
[----:B------:R-:W-:Y:S01]  /*5b70*/  IMAD R212, R212, UR4, RZ ;  /* 0x00000004d4d47c24 */ /* 0x000fe2000f8e02ff */
[-C--:B------:R-:W-:Y:S02]  /*5b80*/  IADD3 R205, P5, PT, R204, R120.reuse, RZ ;  /* 0x00000078cccd7210 */ /* 0x080fe40007fbe0ff */
[-C--:B------:R-:W-:Y:S02]  /*5b90*/  IADD3 R223, P1, PT, R222, R120.reuse, RZ ;  /* 0x00000078dedf7210 */ /* 0x080fe40007f3e0ff */
[-C--:B------:R-:W-:Y:S02]  /*5ba0*/  IADD3 R225, P3, PT, R224, R120.reuse, RZ ;  /* 0x00000078e0e17210 */ /* 0x080fe40007f7e0ff */
[-C--:B------:R-:W-:Y:S02]  /*5bb0*/  IADD3 R227, P4, PT, R226, R120.reuse, RZ ;  /* 0x00000078e2e37210 */ /* 0x080fe40007f9e0ff */
[----:B------:R-:W-:Y:S01]  /*5bc0*/  IADD3 R203, P6, PT, R201, R120, RZ ;  /* 0x00000078c9cb7210 */ /* 0x000fe20007fde0ff */
[----:B------:R0:W-:Y:S01]  /*5bd0*/  STS.U8 [R180+UR7+0x500], R122 ;  /* 0x0005007ab4007988 */ /* 0x0001e20008000007 */
[----:B------:R-:W-:Y:S01]  /*5be0*/  ISETP.LT.AND P0, PT, R236, UR12, P0 ;  /* 0x0000000cec007c0c */ /* 0x000fe20008701270 */
[----:B------:R-:W-:Y:S01]  /*5bf0*/  IMAD R234, R234, UR4, RZ ;  /* 0x00000004eaea7c24 */ /* 0x000fe2000f8e02ff */
[-C--:B------:R-:W-:Y:S01]  /*5c00*/  LEA.HI.X.SX32 R204, R204, R119.reuse, 0x1, P5 ;  /* 0x00000077cccc7211 */ /* 0x080fe200028f0eff */
[----:B------:R1:W-:Y:S01]  /*5c10*/  STS.U8 [R180+UR7+0x700], R121 ;  /* 0x00070079b4007988 */ /* 0x0003e20008000007 */
[-C--:B------:R-:W-:Y:S01]  /*5c20*/  LEA.HI.X.SX32 R222, R222, R119.reuse, 0x1, P1 ;  /* 0x00000077dede7211 */ /* 0x080fe200008f0eff */
[----:B------:R-:W-:Y:S01]  /*5c30*/  IMAD R237, R237, UR4, RZ ;  /* 0x00000004eded7c24 */ /* 0x000fe2000f8e02ff */
[-C--:B------:R-:W-:Y:S01]  /*5c40*/  LEA.HI.X.SX32 R224, R224, R119.reuse, 0x1, P3 ;  /* 0x00000077e0e07211 */ /* 0x080fe200018f0eff */
[----:B------:R-:W-:Y:S01]  /*5c50*/  IMAD R240, R240, UR4, RZ ;  /* 0x00000004f0f07c24 */ /* 0x000fe2000f8e02ff */
[-C--:B------:R-:W-:Y:S01]  /*5c60*/  LEA.HI.X.SX32 R226, R226, R119.reuse, 0x1, P4 ;  /* 0x00000077e2e27211 */ /* 0x080fe200020f0eff */
[----:B0-----:R-:W-:Y:S01]  /*5c70*/  IMAD R122, R143, UR4, RZ ;  /* 0x000000048f7a7c24 */ /* 0x001fe2000f8e02ff */
[----:B------:R-:W-:-:S02]  /*5c80*/  LEA.HI.X.SX32 R201, R201, R119, 0x1, P6 ;  /* 0x00000077c9c97211 */ /* 0x000fc400030f0eff */
[-C--:B------:R-:W-:Y:S01]  /*5c90*/  IADD3 R215, P5, PT, R214, R120.reuse, RZ ;  /* 0x00000078d6d77210 */ /* 0x080fe20007fbe0ff */
[----:B-1----:R-:W-:Y:S01]  /*5ca0*/  IMAD R121, R182, UR4, RZ ;  /* 0x00000004b6797c24 */ /* 0x002fe2000f8e02ff */
[-C--:B------:R-:W-:Y:S02]  /*5cb0*/  IADD3 R229, P1, PT, R228, R120.reuse, RZ ;  /* 0x00000078e4e57210 */ /* 0x080fe40007f3e0ff */
[-C--:B------:R-:W-:Y:S02]  /*5cc0*/  IADD3 R231, P3, PT, R230, R120.reuse, RZ ;  /* 0x00000078e6e77210 */ /* 0x080fe40007f7e0ff */
[-C--:B------:R-:W-:Y:S02]  /*5cd0*/  IADD3 R233, P4, PT, R232, R120.reuse, RZ ;  /* 0x00000078e8e97210 */ /* 0x080fe40007f9e0ff */
[----:B------:R-:W-:Y:S01]  /*5ce0*/  IADD3 R213, P6, PT, R212, R120, RZ ;  /* 0x00000078d4d57210 */ /* 0x000fe20007fde0ff */
[----:B------:R-:W-:Y:S01]  /*5cf0*/  IMAD R242, R242, UR4, RZ ;  /* 0x00000004f2f27c24 */ /* 0x000fe2000f8e02ff */
[-C--:B------:R-:W-:Y:S01]  /*5d00*/  LEA.HI.X.SX32 R214, R214, R119.reuse, 0x1, P5 ;  /* 0x00000077d6d67211 */ /* 0x080fe200028f0eff */
[----:B------:R-:W-:Y:S01]  /*5d10*/  IMAD R244, R244, UR4, RZ ;  /* 0x00000004f4f47c24 */ /* 0x000fe2000f8e02ff */
[-C--:B------:R-:W-:Y:S01]  /*5d20*/  LEA.HI.X.SX32 R228, R228, R119.reuse, 0x1, P1 ;  /* 0x00000077e4e47211 */ /* 0x080fe200008f0eff */
[----:B------:R-:W-:Y:S01]  /*5d30*/  IMAD R246, R246, UR4, RZ ;  /* 0x00000004f6f67c24 */ /* 0x000fe2000f8e02ff */
[----:B------:R-:W-:-:S02]  /*5d40*/  LEA.HI.X.SX32 R230, R230, R119, 0x1, P3 ;  /* 0x00000077e6e67211 */ /* 0x000fc400018f0eff */
[-C--:B------:R-:W-:Y:S02]  /*5d50*/  LEA.HI.X.SX32 R232, R232, R119.reuse, 0x1, P4 ;  /* 0x00000077e8e87211 */ /* 0x080fe400020f0eff */
[----:B------:R-:W-:Y:S02]  /*5d60*/  LEA.HI.X.SX32 R212, R212, R119, 0x1, P6 ;  /* 0x00000077d4d47211 */ /* 0x000fe400030f0eff */
[-C--:B------:R-:W-:Y:S02]  /*5d70*/  IADD3 R235, P1, PT, R234, R120.reuse, RZ ;  /* 0x00000078eaeb7210 */ /* 0x080fe40007f3e0ff */
[-C--:B------:R-:W-:Y:S02]  /*5d80*/  IADD3 R239, P3, PT, R237, R120.reuse, RZ ;  /* 0x00000078edef7210 */ /* 0x080fe40007f7e0ff */
[-C--:B------:R-:W-:Y:S02]  /*5d90*/  IADD3 R241, P4, PT, R240, R120.reuse, RZ ;  /* 0x00000078f0f17210 */ /* 0x080fe40007f9e0ff */
[----:B------:R-:W-:-:S02]  /*5da0*/  IADD3 R146, P5, PT, R121, R120, RZ ;  /* 0x0000007879927210 */ /* 0x000fc40007fbe0ff */
[-C--:B------:R-:W-:Y:S01]  /*5db0*/  IADD3 R144, P6, PT, R122, R120.reuse, RZ ;  /* 0x000000787a907210 */ /* 0x080fe20007fde0ff */
[----:B------:R0:W-:Y:S01]  /*5dc0*/  STS.U8 [R180+UR7+0x900], R123 ;  /* 0x0009007bb4007988 */ /* 0x0001e20008000007 */
[-C--:B------:R-:W-:Y:S01]  /*5dd0*/  LEA.HI.X.SX32 R234, R234, R119.reuse, 0x1, P1 ;  /* 0x00000077eaea7211 */ /* 0x080fe200008f0eff */
[----:B------:R-:W-:Y:S01]  /*5de0*/  IMAD R248, R248, UR4, RZ ;  /* 0x00000004f8f87c24 */ /* 0x000fe2000f8e02ff */
[-C--:B------:R-:W-:Y:S01]  /*5df0*/  LEA.HI.X.SX32 R237, R237, R119.reuse, 0x1, P3 ;  /* 0x00000077eded7211 */ /* 0x080fe200018f0eff */
[----:B------:R-:W-:Y:S01]  /*5e00*/  IMAD R250, R250, UR4, RZ ;  /* 0x00000004fafa7c24 */ /* 0x000fe2000f8e02ff */
[-C--:B------:R-:W-:Y:S01]  /*5e10*/  LEA.HI.X.SX32 R240, R240, R119.reuse, 0x1, P4 ;  /* 0x00000077f0f07211 */ /* 0x080fe200020f0eff */
[----:B------:R-:W-:Y:S01]  /*5e20*/  IMAD R252, R252, UR4, RZ ;  /* 0x00000004fcfc7c24 */ /* 0x000fe2000f8e02ff */
[----:B------:R-:W-:Y:S02]  /*5e30*/  LEA.HI.X.SX32 R170, R121, R119, 0x1, P5 ;  /* 0x0000007779aa7211 */ /* 0x000fe400028f0eff */
[-C--:B------:R-:W-:Y:S01]  /*5e40*/  IADD3 R243, P1, PT, R242, R120.reuse, RZ ;  /* 0x00000078f2f37210 */ /* 0x080fe20007f3e0ff */
[----:B0-----:R-:W-:Y:S01]  /*5e50*/  @P0 IMAD.MOV.U32 R123, RZ, RZ, R181 ;  /* 0x000000ffff7b0224 */ /* 0x001fe200078e00b5 */
[----:B------:R-:W-:-:S02]  /*5e60*/  IADD3 R245, P3, PT, R244, R120, RZ ;  /* 0x00000078f4f57210 */ /* 0x000fc40007f7e0ff */
[-C--:B------:R-:W-:Y:S02]  /*5e70*/  IADD3 R247, P4, PT, R246, R120.reuse, RZ ;  /* 0x00000078f6f77210 */ /* 0x080fe40007f9e0ff */
[-C--:B------:R-:W-:Y:S01]  /*5e80*/  LEA.HI.X.SX32 R145, R122, R119.reuse, 0x1, P6 ;  /* 0x000000777a917211 */ /* 0x080fe200030f0eff */
[----:B------:R-:W-:Y:S01]  /*5e90*/  @P0 IMAD.MOV.U32 R122, RZ, RZ, R183 ;  /* 0x000000ffff7a0224 */ /* 0x000fe200078e00b7 */
[----:B------:R-:W-:Y:S02]  /*5ea0*/  PRMT R121, RZ, 0x7610, R121 ;  /* 0x00007610ff797816 */ /* 0x000fe40000000079 */
[-C--:B------:R-:W-:Y:S02]  /*5eb0*/  LEA.HI.X.SX32 R242, R242, R119.reuse, 0x1, P1 ;  /* 0x00000077f2f27211 */ /* 0x080fe400008f0eff */
[-C--:B------:R-:W-:Y:S02]  /*5ec0*/  LEA.HI.X.SX32 R244, R244, R119.reuse, 0x1, P3 ;  /* 0x00000077f4f47211 */ /* 0x080fe400018f0eff */
[----:B------:R-:W-:Y:S01]  /*5ed0*/  LEA.HI.X.SX32 R246, R246, R119, 0x1, P4 ;  /* 0x00000077f6f67211 */ /* 0x000fe200020f0eff */
[----:B------:R0:W4:Y:S01]  /*5ee0*/  @P0 LDG.E.U8 R121, desc[UR18][R122.64] ;  /* 0x000000127a790981 */ /* 0x000122000c1e1100 */
[----:B------:R-:W-:-:S02]  /*5ef0*/  IADD3 R249, P1, PT, R248, R120, RZ ;  /* 0x00000078f8f97210 */ /* 0x000fc40007f3e0ff */
[-C--:B------:R-:W-:Y:S02]  /*5f00*/  IADD3 R251, P3, PT, R250, R120.reuse, RZ ;  /* 0x00000078fafb7210 */ /* 0x080fe40007f7e0ff */
[----:B------:R-:W-:Y:S02]  /*5f10*/  IADD3 R176, P4, PT, R252, R120, RZ ;  /* 0x00000078fcb07210 */ /* 0x000fe40007f9e0ff */
[----:B------:R-:W-:Y:S01]  /*5f20*/  PRMT R120, RZ, 0x7610, R120 ;  /* 0x00007610ff787816 */ /* 0x000fe20000000078 */
[----:B0-----:R-:W-:Y:S02]  /*5f30*/  @P0 IMAD.MOV.U32 R122, RZ, RZ, R209 ;  /* 0x000000ffff7a0224 */ /* 0x001fe400078e00d1 */
[----:B------:R-:W-:Y:S01]  /*5f40*/  @P0 IMAD.MOV.U32 R123, RZ, RZ, R208 ;  /* 0x000000ffff7b0224 */ /* 0x000fe200078e00d0 */
[-C--:B------:R-:W-:Y:S02]  /*5f50*/  LEA.HI.X.SX32 R248, R248, R119.reuse, 0x1, P1 ;  /* 0x00000077f8f87211 */ /* 0x080fe400008f0eff */
[----:B------:R-:W-:-:S02]  /*5f60*/  LEA.HI.X.SX32 R250, R250, R119, 0x1, P3 ;  /* 0x00000077fafa7211 */ /* 0x000fc400018f0eff */
[----:B------:R-:W-:Y:S01]  /*5f70*/  LEA.HI.X.SX32 R252, R252, R119, 0x1, P4 ;  /* 0x00000077fcfc7211 */ /* 0x000fe200020f0eff */
[----:B------:R0:W4:Y:S01]  /*5f80*/  @P0 LDG.E.U8 R120, desc[UR18][R122.64] ;  /* 0x000000127a780981 */ /* 0x000122000c1e1100 */
[----:B------:R-:W-:Y:S01]  /*5f90*/  PRMT R119, RZ, 0x7610, R119 ;  /* 0x00007610ff777816 */ /* 0x000fe20000000077 */
[----:B------:R-:W-:Y:S02]  /*5fa0*/  @P0 IMAD.MOV.U32 R124, RZ, RZ, R243 ;  /* 0x000000ffff7c0224 */ /* 0x000fe400078e00f3 */
[----:B0-----:R-:W-:Y:S02]  /*5fb0*/  @P0 IMAD.MOV.U32 R122, RZ, RZ, R225 ;  /* 0x000000ffff7a0224 */ /* 0x001fe400078e00e1 */
[----:B------:R-:W-:Y:S02]  /*5fc0*/  @P0 IMAD.MOV.U32 R123, RZ, RZ, R224 ;  /* 0x000000ffff7b0224 */ /* 0x000fe400078e00e0 */
[----:B------:R-:W-:-:S03]  /*5fd0*/  @P0 IMAD.MOV.U32 R125, RZ, RZ, R242 ;  /* 0x000000ffff7d0224 */ /* 0x000fc600078e00f2 */
[----:B------:R0:W4:Y:S02]  /*5fe0*/  @P0 LDG.E.U8 R119, desc[UR18][R122.64] ;  /* 0x000000127a770981 */ /* 0x000124000c1e1100 */
[----:B0-----:R-:W-:-:S06]  /*5ff0*/  PRMT R122, RZ, 0x7610, R122 ;  /* 0x00007610ff7a7816 */ /* 0x001fcc000000007a */
[----:B------:R0:W4:Y:S04]  /*6000*/  @P0 LDG.E.U8 R122, desc[UR18][R124.64] ;  /* 0x000000127c7a0981 */ /* 0x000128000c1e1100 */
[----:B------:R-:W-:Y:S04]  /*6010*/  STS.U8 [R180+UR7+0xb00], R148 ;  /* 0x000b0094b4007988 */ /* 0x000fe80008000007 */
[----:B------:R-:W-:Y:S04]  /*6020*/  STS.U8 [R180+UR7+0xd00], R147 ;  /* 0x000d0093b4007988 */ /* 0x000fe80008000007 */
[----:B------:R-:W-:Y:S01]  /*6030*/  STS.U8 [R180+UR7+0xf00], R150 ;  /* 0x000f0096b4007988 */ /* 0x000fe20008000007 */
[----:B------:R-:W-:-:S03]  /*6040*/  LOP3.LUT R178, R236, 0x30, RZ, 0x3c, !PT ;  /* 0x00000030ecb27812 */ /* 0x000fc600078e3cff */
[----:B------:R-:W-:Y:S04]  /*6050*/  STS.U8 [R180+UR7+0x1100], R149 ;  /* 0x00110095b4007988 */ /* 0x000fe80008000007 */
        /* <DEDUP_REMOVED lines=14> */
[----:B------:R-:W-:Y:S01]  /*6140*/  STS.U8 [R178+UR7+0x1d80], R174 ;  /* 0x001d80aeb2007988 */ /* 0x000fe20008000007 */
[----:B------:R-:W-:-:S03]  /*6150*/  PRMT R123, RZ, 0x7610, R123 ;  /* 0x00007610ff7b7816 */ /* 0x000fc6000000007b */
[----:B------:R-:W-:Y:S01]  /*6160*/  STS.U8 [R178+UR7+0x380], R172 ;  /* 0x000380acb2007988 */ /* 0x000fe20008000007 */
[----:B0-----:R-:W-:-:S03]  /*6170*/  @P0 IMAD.MOV.U32 R124, RZ, RZ, R187 ;  /* 0x000000ffff7c0224 */ /* 0x001fc600078e00bb */
[----:B--2---:R-:W-:Y:S01]  /*6180*/  STS.U8 [R178+UR7+0x780], R131 ;  /* 0x00078083b2007988 */ /* 0x004fe20008000007 */
[----:B------:R-:W-:-:S03]  /*6190*/  @P0 IMAD.MOV.U32 R125, RZ, RZ, R185 ;  /* 0x000000ffff7d0224 */ /* 0x000fc600078e00b9 */
[----:B---3--:R-:W-:Y:S04]  /*61a0*/  STS.U8 [R178+UR7+0xb80], R134 ;  /* 0x000b8086b2007988 */ /* 0x008fe80008000007 */
[----:B-----5:R-:W-:Y:S04]  /*61b0*/  STS.U8 [R178+UR7+0xf80], R130 ;  /* 0x000f8082b2007988 */ /* 0x020fe80008000007 */
[----:B------:R-:W-:Y:S04]  /*61c0*/  STS.U8 [R178+UR7+0x1380], R129 ;  /* 0x00138081b2007988 */ /* 0x000fe80008000007 */
[----:B----4-:R-:W-:Y:S04]  /*61d0*/  STS.U8 [R178+UR7+0x1780], R127 ;  /* 0x0017807fb2007988 */ /* 0x010fe80008000007 */
[----:B------:R-:W-:Y:S04]  /*61e0*/  STS.U8 [R178+UR7+0x1b80], R128 ;  /* 0x001b8080b2007988 */ /* 0x000fe80008000007 */
[----:B------:R-:W-:Y:S04]  /*61f0*/  STS.U8 [R178+UR7+0x1f80], R126 ;  /* 0x001f807eb2007988 */ /* 0x000fe80008000007 */
[----:B------:R0:W2:Y:S02]  /*6200*/  @P0 LDG.E.U8 R123, desc[UR18][R124.64] ;  /* 0x000000127c7b0981 */ /* 0x0000a4000c1e1100 */
[----:B0-----:R-:W-:-:S02]  /*6210*/  @P0 IMAD.MOV.U32 R124, RZ, RZ, R211 ;  /* 0x000000ffff7c0224 */ /* 0x001fc400078e00d3 */
[----:B------:R-:W-:Y:S01]  /*6220*/  @P0 IMAD.MOV.U32 R125, RZ, RZ, R210 ;  /* 0x000000ffff7d0224 */ /* 0x000fe200078e00d2 */
[----:B------:R0:W-:Y:S02]  /*6230*/  STS.U8 [R236+UR7+0x4000], R121 ;  /* 0x00400079ec007988 */ /* 0x0001e40008000007 */
[----:B0-----:R-:W-:-:S06]  /*6240*/  PRMT R121, RZ, 0x7610, R121 ;  /* 0x00007610ff797816 */ /* 0x001fcc0000000079 */
[----:B------:R0:W3:Y:S04]  /*6250*/  @P0 LDG.E.U8 R121, desc[UR18][R124.64] ;  /* 0x000000127c790981 */ /* 0x0000e8000c1e1100 */
[----:B------:R1:W-:Y:S01]  /*6260*/  STS.U8 [R236+UR7+0x4400], R120 ;  /* 0x00440078ec007988 */ /* 0x0003e20008000007 */
[----:B0-----:R-:W-:Y:S02]  /*6270*/  @P0 IMAD.MOV.U32 R124, RZ, RZ, R227 ;  /* 0x000000ffff7c0224 */ /* 0x001fe400078e00e3 */
[----:B------:R-:W-:Y:S01]  /*6280*/  @P0 IMAD.MOV.U32 R125, RZ, RZ, R226 ;  /* 0x000000ffff7d0224 */ /* 0x000fe200078e00e2 */
[----:B-1----:R-:W-:Y:S01]  /*6290*/  PRMT R120, RZ, 0x7610, R120 ;  /* 0x00007610ff787816 */ /* 0x002fe20000000078 */
[----:B------:R0:W-:Y:S05]  /*62a0*/  STS.U8 [R236+UR7+0x4800], R119 ;  /* 0x00480077ec007988 */ /* 0x0001ea0008000007 */
[----:B------:R1:W4:Y:S01]  /*62b0*/  @P0 LDG.E.U8 R120, desc[UR18][R124.64] ;  /* 0x000000127c780981 */ /* 0x000322000c1e1100 */
[----:B0-----:R-:W-:Y:S01]  /*62c0*/  PRMT R119, RZ, 0x7610, R119 ;  /* 0x00007610ff777816 */ /* 0x001fe20000000077 */
[----:B-1----:R-:W-:-:S02]  /*62d0*/  @P0 IMAD.MOV.U32 R124, RZ, RZ, R245 ;  /* 0x000000ffff7c0224 */ /* 0x002fc400078e00f5 */
[----:B------:R-:W-:Y:S01]  /*62e0*/  @P0 IMAD.MOV.U32 R125, RZ, RZ, R244 ;  /* 0x000000ffff7d0224 */ /* 0x000fe200078e00f4 */
[----:B------:R0:W-:Y:S04]  /*62f0*/  STS.U8 [R236+UR7+0x4c00], R122 ;  /* 0x004c007aec007988 */ /* 0x0001e80008000007 */
[----:B------:R1:W5:Y:S01]  /*6300*/  @P0 LDG.E.U8 R119, desc[UR18][R124.64] ;  /* 0x000000127c770981 */ /* 0x000362000c1e1100 */
[----:B0-----:R-:W-:Y:S01]  /*6310*/  PRMT R122, RZ, 0x7610, R122 ;  /* 0x00007610ff7a7816 */ /* 0x001fe2000000007a */
[----:B-1----:R-:W-:Y:S02]  /*6320*/  @P0 IMAD.MOV.U32 R124, RZ, RZ, R191 ;  /* 0x000000ffff7c0224 */ /* 0x002fe400078e00bf */
[----:B------:R-:W-:-:S05]  /*6330*/  @P0 IMAD.MOV.U32 R125, RZ, RZ, R189 ;  /* 0x000000ffff7d0224 */ /* 0x000fca00078e00bd */
[----:B------:R0:W5:Y:S02]  /*6340*/  @P0 LDG.E.U8 R122, desc[UR18][R124.64] ;  /* 0x000000127c7a0981 */ /* 0x000164000c1e1100 */
[----:B0-----:R-:W-:Y:S02]  /*6350*/  @P0 IMAD.MOV.U32 R124, RZ, RZ, R213 ;  /* 0x000000ffff7c0224 */ /* 0x001fe400078e00d5 */
[----:B------:R-:W-:Y:S01]  /*6360*/  @P0 IMAD.MOV.U32 R125, RZ, RZ, R212 ;  /* 0x000000ffff7d0224 */ /* 0x000fe200078e00d4 */
[----:B--2---:R-:W-:Y:S04]  /*6370*/  STS.U8 [R184+UR7+0x4080], R123 ;  /* 0x0040807bb8007988 */ /* 0x004fe80008000007 */
[----:B---3--:R0:W-:Y:S02]  /*6380*/  STS.U8 [R184+UR7+0x4480], R121 ;  /* 0x00448079b8007988 */ /* 0x0081e40008000007 */
[----:B0-----:R-:W-:-:S06]  /*6390*/  PRMT R121, RZ, 0x7610, R121 ;  /* 0x00007610ff797816 */ /* 0x001fcc0000000079 */
[----:B------:R0:W2:Y:S04]  /*63a0*/  @P0 LDG.E.U8 R121, desc[UR18][R124.64] ;  /* 0x000000127c790981 */ /* 0x0000a8000c1e1100 */
[----:B----4-:R1:W-:Y:S01]  /*63b0*/  STS.U8 [R184+UR7+0x4880], R120 ;  /* 0x00488078b8007988 */ /* 0x0103e20008000007 */
[----:B0-----:R-:W-:Y:S02]  /*63c0*/  @P0 IMAD.MOV.U32 R124, RZ, RZ, R229 ;  /* 0x000000ffff7c0224 */ /* 0x001fe400078e00e5 */
[----:B------:R-:W-:Y:S01]  /*63d0*/  @P0 IMAD.MOV.U32 R125, RZ, RZ, R228 ;  /* 0x000000ffff7d0224 */ /* 0x000fe200078e00e4 */
[----:B-1----:R-:W-:-:S06]  /*63e0*/  PRMT R120, RZ, 0x7610, R120 ;  /* 0x00007610ff787816 */ /* 0x002fcc0000000078 */
[----:B------:R0:W3:Y:S04]  /*63f0*/  @P0 LDG.E.U8 R120, desc[UR18][R124.64] ;  /* 0x000000127c780981 */ /* 0x0000e8000c1e1100 */
[----:B-----5:R1:W-:Y:S01]  /*6400*/  STS.U8 [R184+UR7+0x4c80], R119 ;  /* 0x004c8077b8007988 */ /* 0x0203e20008000007 */
[----:B0-----:R-:W-:Y:S02]  /*6410*/  @P0 IMAD.MOV.U32 R124, RZ, RZ, R247 ;  /* 0x000000ffff7c0224 */ /* 0x001fe400078e00f7 */
[----:B------:R-:W-:Y:S01]  /*6420*/  @P0 IMAD.MOV.U32 R125, RZ, RZ, R246 ;  /* 0x000000ffff7d0224 */ /* 0x000fe200078e00f6 */
[----:B-1----:R-:W-:Y:S01]  /*6430*/  PRMT R119, RZ, 0x7610, R119 ;  /* 0x00007610ff777816 */ /* 0x002fe20000000077 */
[----:B------:R0:W-:Y:S05]  /*6440*/  STS.U8 [R180+UR7+0x4100], R122 ;  /* 0x0041007ab4007988 */ /* 0x0001ea0008000007 */
[----:B------:R1:W4:Y:S01]  /*6450*/  @P0 LDG.E.U8 R119, desc[UR18][R124.64] ;  /* 0x000000127c770981 */ /* 0x000322000c1e1100 */
[----:B0-----:R-:W-:Y:S01]  /*6460*/  PRMT R122, RZ, 0x7610, R122 ;  /* 0x00007610ff7a7816 */ /* 0x001fe2000000007a */
[----:B-1----:R-:W-:-:S02]  /*6470*/  @P0 IMAD.MOV.U32 R124, RZ, RZ, R195 ;  /* 0x000000ffff7c0224 */ /* 0x002fc400078e00c3 */
[----:B------:R-:W-:-:S05]  /*6480*/  @P0 IMAD.MOV.U32 R125, RZ, RZ, R193 ;  /* 0x000000ffff7d0224 */ /* 0x000fca00078e00c1 */
[----:B------:R0:W5:Y:S02]  /*6490*/  @P0 LDG.E.U8 R122, desc[UR18][R124.64] ;  /* 0x000000127c7a0981 */ /* 0x000164000c1e1100 */
[----:B0-----:R-:W-:Y:S02]  /*64a0*/  @P0 IMAD.MOV.U32 R124, RZ, RZ, R215 ;  /* 0x000000ffff7c0224 */ /* 0x001fe400078e00d7 */
[----:B------:R-:W-:Y:S01]  /*64b0*/  @P0 IMAD.MOV.U32 R125, RZ, RZ, R214 ;  /* 0x000000ffff7d0224 */ /* 0x000fe200078e00d6 */
[----:B--2---:R0:W-:Y:S02]  /*64c0*/  STS.U8 [R180+UR7+0x4500], R121 ;  /* 0x00450079b4007988 */ /* 0x0041e40008000007 */
[----:B0-----:R-:W-:-:S06]  /*64d0*/  PRMT R121, RZ, 0x7610, R121 ;  /* 0x00007610ff797816 */ /* 0x001fcc0000000079 */
[----:B------:R0:W2:Y:S04]  /*64e0*/  @P0 LDG.E.U8 R121, desc[UR18][R124.64] ;  /* 0x000000127c790981 */ /* 0x0000a8000c1e1100 */
[----:B---3--:R1:W-:Y:S01]  /*64f0*/  STS.U8 [R180+UR7+0x4900], R120 ;  /* 0x00490078b4007988 */ /* 0x0083e20008000007 */
[----:B0-----:R-:W-:Y:S02]  /*6500*/  @P0 IMAD.MOV.U32 R124, RZ, RZ, R231 ;  /* 0x000000ffff7c0224 */ /* 0x001fe400078e00e7 */
[----:B------:R-:W-:Y:S01]  /*6510*/  @P0 IMAD.MOV.U32 R125, RZ, RZ, R230 ;  /* 0x000000ffff7d0224 */ /* 0x000fe200078e00e6 */
[----:B-1----:R-:W-:-:S06]  /*6520*/  PRMT R120, RZ, 0x7610, R120 ;  /* 0x00007610ff787816 */ /* 0x002fcc0000000078 */
[----:B------:R0:W3:Y:S04]  /*6530*/  @P0 LDG.E.U8 R120, desc[UR18][R124.64] ;  /* 0x000000127c780981 */ /* 0x0000e8000c1e1100 */
[----:B----4-:R1:W-:Y:S01]  /*6540*/  STS.U8 [R180+UR7+0x4d00], R119 ;  /* 0x004d0077b4007988 */ /* 0x0103e20008000007 */
[----:B0-----:R-:W-:Y:S02]  /*6550*/  @P0 IMAD.MOV.U32 R124, RZ, RZ, R249 ;  /* 0x000000ffff7c0224 */ /* 0x001fe400078e00f9 */
[----:B------:R-:W-:Y:S01]  /*6560*/  @P0 IMAD.MOV.U32 R125, RZ, RZ, R248 ;  /* 0x000000ffff7d0224 */ /* 0x000fe200078e00f8 */
[----:B-1----:R-:W-:-:S06]  /*6570*/  PRMT R119, RZ, 0x7610, R119 ;  /* 0x00007610ff777816 */ /* 0x002fcc0000000077 */
[----:B------:R0:W4:Y:S04]  /*6580*/  @P0 LDG.E.U8 R119, desc[UR18][R124.64] ;  /* 0x000000127c770981 */ /* 0x000128000c1e1100 */
[----:B-----5:R1:W-:Y:S01]  /*6590*/  STS.U8 [R178+UR7+0x4180], R122 ;  /* 0x0041807ab2007988 */ /* 0x0203e20008000007 */
[----:B0-----:R-:W-:Y:S02]  /*65a0*/  @P0 IMAD.MOV.U32 R124, RZ, RZ, R199 ;  /* 0x000000ffff7c0224 */ /* 0x001fe400078e00c7 */
[----:B------:R-:W-:Y:S01]  /*65b0*/  @P0 IMAD.MOV.U32 R125, RZ, RZ, R197 ;  /* 0x000000ffff7d0224 */ /* 0x000fe200078e00c5 */
[----:B-1----:R-:W-:-:S06]  /*65c0*/  PRMT R122, RZ, 0x7610, R122 ;  /* 0x00007610ff7a7816 */ /* 0x002fcc000000007a */
[----:B------:R0:W5:Y:S01]  /*65d0*/  @P0 LDG.E.U8 R122, desc[UR18][R124.64] ;  /* 0x000000127c7a0981 */ /* 0x000162000c1e1100 */
[----:B------:R-:W-:Y:S01]  /*65e0*/  LOP3.LUT R126, R236, 0x40, RZ, 0x3c, !PT ;  /* 0x00000040ec7e7812 */ /* 0x000fe200078e3cff */
[----:B------:R-:W-:Y:S02]  /*65f0*/  @P0 IMAD.MOV.U32 R123, RZ, RZ, R250 ;  /* 0x000000ffff7b0224 */ /* 0x000fe400078e00fa */
        /* <DEDUP_REMOVED lines=10> */
[----:B----4-:R1:W-:Y:S02]  /*66a0*/  STS.U8 [R178+UR7+0x4d80], R119 ;  /* 0x004d8077b2007988 */ /* 0x0103e40008000007 */
[----:B-1----:R-:W-:Y:S01]  /*66b0*/  PRMT R119, RZ, 0x7610, R119 ;  /* 0x00007610ff777816 */ /* 0x002fe20000000077 */
[----:B0-----:R-:W-:Y:S01]  /*66c0*/  @P0 IMAD.MOV.U32 R124, RZ, RZ, R203 ;  /* 0x000000ffff7c0224 */ /* 0x001fe200078e00cb */
[----:B-----5:R0:W-:Y:S01]  /*66d0*/  STS.U8 [R126+UR7+0x4200], R122 ;  /* 0x0042007a7e007988 */ /* 0x0201e20008000007 */
[----:B------:R-:W-:Y:S02]  /*66e0*/  @P0 IMAD.MOV.U32 R125, RZ, RZ, R201 ;  /* 0x000000ffff7d0224 */ /* 0x000fe400078e00c9 */
[----:B0-----:R-:W-:-:S05]  /*66f0*/  @P0 IMAD.MOV.U32 R122, RZ, RZ, R251 ;  /* 0x000000ffff7a0224 */ /* 0x001fca00078e00fb */
[----:B------:R0:W4:Y:S02]  /*6700*/  @P0 LDG.E.U8 R119, desc[UR18][R122.64] ;  /* 0x000000127a770981 */ /* 0x000124000c1e1100 */
[----:B0-----:R-:W-:-:S06]  /*6710*/  PRMT R122, RZ, 0x7610, R122 ;  /* 0x00007610ff7a7816 */ /* 0x001fcc000000007a */
[----:B------:R0:W5:Y:S02]  /*6720*/  @P0 LDG.E.U8 R122, desc[UR18][R124.64] ;  /* 0x000000127c7a0981 */ /* 0x000164000c1e1100 */
[----:B0-----:R-:W-:Y:S02]  /*6730*/  @P0 IMAD.MOV.U32 R124, RZ, RZ, R219 ;  /* 0x000000ffff7c0224 */ /* 0x001fe400078e00db */
[----:B------:R-:W-:Y:S02]  /*6740*/  @P0 IMAD.MOV.U32 R125, RZ, RZ, R218 ;  /* 0x000000ffff7d0224 */ /* 0x000fe400078e00da */
[----:B------:R-:W-:Y:S01]  /*6750*/  @P0 IMAD.MOV.U32 R123, RZ, RZ, R234 ;  /* 0x000000ffff7b0224 */ /* 0x000fe200078e00ea */
[----:B--2---:R0:W-:Y:S02]  /*6760*/  STS.U8 [R126+UR7+0x4600], R121 ;  /* 0x004600797e007988 */ /* 0x0041e40008000007 */
[----:B0-----:R-:W-:-:S06]  /*6770*/  PRMT R121, RZ, 0x7610, R121 ;  /* 0x00007610ff797816 */ /* 0x001fcc0000000079 */
[----:B------:R0:W2:Y:S04]  /*6780*/  @P0 LDG.E.U8 R121, desc[UR18][R124.64] ;  /* 0x000000127c790981 */ /* 0x0000a8000c1e1100 */
[----:B---3--:R1:W-:Y:S01]  /*6790*/  STS.U8 [R126+UR7+0x4a00], R120 ;  /* 0x004a00787e007988 */ /* 0x0083e20008000007 */
[----:B0-----:R-:W-:Y:S02]  /*67a0*/  LOP3.LUT R124, R236, 0x50, RZ, 0x3c, !PT ;  /* 0x00000050ec7c7812 */ /* 0x001fe400078e3cff */
[----:B-1----:R-:W-:Y:S01]  /*67b0*/  PRMT R120, RZ, 0x7610, R120 ;  /* 0x00007610ff787816 */ /* 0x002fe20000000078 */
[----:B----4-:R-:W-:Y:S04]  /*67c0*/  STS.U8 [R126+UR7+0x4e00], R119 ;  /* 0x004e00777e007988 */ /* 0x010fe80008000007 */
[----:B-----5:R0:W-:Y:S02]  /*67d0*/  STS.U8 [R124+UR7+0x4280], R122 ;  /* 0x0042807a7c007988 */ /* 0x0201e40008000007 */
[----:B0-----:R-:W-:-:S05]  /*67e0*/  @P0 IMAD.MOV.U32 R122, RZ, RZ, R235 ;  /* 0x000000ffff7a0224 */ /* 0x001fca00078e00eb */
[----:B------:R0:W3:Y:S01]  /*67f0*/  @P0 LDG.E.U8 R120, desc[UR18][R122.64] ;  /* 0x000000127a780981 */ /* 0x0000e2000c1e1100 */
[----:B------:R-:W-:Y:S01]  /*6800*/  PRMT R119, RZ, 0x7610, R119 ;  /* 0x00007610ff777816 */ /* 0x000fe20000000077 */
[----:B0-----:R-:W-:Y:S02]  /*6810*/  @P0 IMAD.MOV.U32 R122, RZ, RZ, R176 ;  /* 0x000000ffff7a0224 */ /* 0x001fe400078e00b0 */
[----:B------:R-:W-:-:S05]  /*6820*/  @P0 IMAD.MOV.U32 R123, RZ, RZ, R252 ;  /* 0x000000ffff7b0224 */ /* 0x000fca00078e00fc */
[----:B------:R0:W4:Y:S02]  /*6830*/  @P0 LDG.E.U8 R119, desc[UR18][R122.64] ;  /* 0x000000127a770981 */ /* 0x000124000c1e1100 */
[----:B0-----:R-:W-:Y:S02]  /*6840*/  @P0 IMAD.MOV.U32 R122, RZ, RZ, R205 ;  /* 0x000000ffff7a0224 */ /* 0x001fe400078e00cd */
[----:B------:R-:W-:Y:S01]  /*6850*/  @P0 IMAD.MOV.U32 R123, RZ, RZ, R204 ;  /* 0x000000ffff7b0224 */ /* 0x000fe200078e00cc */
[----:B--2---:R-:W-:Y:S04]  /*6860*/  STS.U8 [R124+UR7+0x4680], R121 ;  /* 0x004680797c007988 */ /* 0x004fe80008000007 */
[----:B---3--:R0:W-:Y:S02]  /*6870*/  STS.U8 [R124+UR7+0x4a80], R120 ;  /* 0x004a80787c007988 */ /* 0x0081e40008000007 */
[----:B0-----:R-:W-:-:S06]  /*6880*/  PRMT R120, RZ, 0x7610, R120 ;  /* 0x00007610ff787816 */ /* 0x001fcc0000000078 */
[----:B------:R0:W2:Y:S01]  /*6890*/  @P0 LDG.E.U8 R120, desc[UR18][R122.64] ;  /* 0x000000127a780981 */ /* 0x0000a2000c1e1100 */
[----:B------:R-:W-:-:S03]  /*68a0*/  @P0 IMAD.MOV.U32 R121, RZ, RZ, R220 ;  /* 0x000000ffff790224 */ /* 0x000fc600078e00dc */
[----:B----4-:R1:W-:Y:S01]  /*68b0*/  STS.U8 [R124+UR7+0x4e80], R119 ;  /* 0x004e80777c007988 */ /* 0x0103e20008000007 */
[----:B0-----:R-:W-:Y:S02]  /*68c0*/  LOP3.LUT R123, R236, 0x60, RZ, 0x3c, !PT ;  /* 0x00000060ec7b7812 */ /* 0x001fe400078e3cff */
[----:B-1----:R-:W-:-:S03]  /*68d0*/  PRMT R119, RZ, 0x7610, R119 ;  /* 0x00007610ff777816 */ /* 0x002fc60000000077 */
[----:B--2---:R0:W-:Y:S02]  /*68e0*/  STS.U8 [R123+UR7+0x4300], R120 ;  /* 0x004300787b007988 */ /* 0x0041e40008000007 */
[----:B0-----:R-:W-:-:S05]  /*68f0*/  @P0 IMAD.MOV.U32 R120, RZ, RZ, R221 ;  /* 0x000000ffff780224 */ /* 0x001fca00078e00dd */
[----:B------:R0:W2:Y:S02]  /*6900*/  @P0 LDG.E.U8 R119, desc[UR18][R120.64] ;  /* 0x0000001278770981 */ /* 0x0000a4000c1e1100 */
[----:B0-----:R-:W-:Y:S02]  /*6910*/  @P0 IMAD.MOV.U32 R120, RZ, RZ, R239 ;  /* 0x000000ffff780224 */ /* 0x001fe400078e00ef */
[----:B------:R-:W-:Y:S01]  /*6920*/  @P0 IMAD.MOV.U32 R121, RZ, RZ, R237 ;  /* 0x000000ffff790224 */ /* 0x000fe200078e00ed */
[----:B--2---:R0:W-:Y:S02]  /*6930*/  STS.U8 [R123+UR7+0x4700], R119 ;  /* 0x004700777b007988 */ /* 0x0041e40008000007 */
[----:B0-----:R-:W-:-:S06]  /*6940*/  PRMT R119, RZ, 0x7610, R119 ;  /* 0x00007610ff777816 */ /* 0x001fcc0000000077 */
[----:B------:R0:W2:Y:S02]  /*6950*/  @P0 LDG.E.U8 R119, desc[UR18][R120.64] ;  /* 0x0000001278770981 */ /* 0x0000a4000c1e1100 */
[----:B0-----:R-:W-:Y:S02]  /*6960*/  @P0 IMAD.MOV.U32 R120, RZ, RZ, R146 ;  /* 0x000000ffff780224 */ /* 0x001fe400078e0092 */
[----:B------:R-:W-:Y:S01]  /*6970*/  @P0 IMAD.MOV.U32 R121, RZ, RZ, R170 ;  /* 0x000000ffff790224 */ /* 0x000fe200078e00aa */
[----:B--2---:R0:W-:Y:S02]  /*6980*/  STS.U8 [R123+UR7+0x4b00], R119 ;  /* 0x004b00777b007988 */ /* 0x0041e40008000007 */
[----:B0-----:R-:W-:-:S06]  /*6990*/  PRMT R119, RZ, 0x7610, R119 ;  /* 0x00007610ff777816 */ /* 0x001fcc0000000077 */
[----:B------:R0:W2:Y:S01]  /*69a0*/  @P0 LDG.E.U8 R119, desc[UR18][R120.64] ;  /* 0x0000001278770981 */ /* 0x0000a2000c1e1100 */
[----:B------:R-:W-:Y:S01]  /*69b0*/  PRMT R122, RZ, 0x7610, R122 ;  /* 0x00007610ff7a7816 */ /* 0x000fe2000000007a */
[----:B------:R-:W-:Y:S02]  /*69c0*/  @P0 IMAD.MOV.U32 R124, RZ, RZ, R223 ;  /* 0x000000ffff7c0224 */ /* 0x000fe400078e00df */
[----:B0-----:R-:W-:Y:S02]  /*69d0*/  @P0 IMAD.MOV.U32 R120, RZ, RZ, R207 ;  /* 0x000000ffff780224 */ /* 0x001fe400078e00cf */
[----:B------:R-:W-:Y:S02]  /*69e0*/  @P0 IMAD.MOV.U32 R121, RZ, RZ, R206 ;  /* 0x000000ffff790224 */ /* 0x000fe400078e00ce */
[----:B------:R-:W-:-:S03]  /*69f0*/  @P0 IMAD.MOV.U32 R125, RZ, RZ, R222 ;  /* 0x000000ffff7d0224 */ /* 0x000fc600078e00de */
[----:B------:R0:W3:Y:S02]  /*6a00*/  @P0 LDG.E.U8 R122, desc[UR18][R120.64] ;  /* 0x00000012787a0981 */ /* 0x0000e4000c1e1100 */
[----:B0-----:R-:W-:Y:S02]  /*6a10*/  PRMT R121, RZ, 0x7610, R121 ;  /* 0x00007610ff797816 */ /* 0x001fe40000000079 */
[----:B------:R-:W-:-:S04]  /*6a20*/  PRMT R120, RZ, 0x7610, R120 ;  /* 0x00007610ff787816 */ /* 0x000fc80000000078 */
[----:B------:R0:W4:Y:S02]  /*6a30*/  @P0 LDG.E.U8 R121, desc[UR18][R124.64] ;  /* 0x000000127c790981 */ /* 0x000124000c1e1100 */
[----:B0-----:R-:W-:Y:S02]  /*6a40*/  @P0 IMAD.MOV.U32 R124, RZ, RZ, R241 ;  /* 0x000000ffff7c0224 */ /* 0x001fe400078e00f1 */
[----:B------:R-:W-:-:S05]  /*6a50*/  @P0 IMAD.MOV.U32 R125, RZ, RZ, R240 ;  /* 0x000000ffff7d0224 */ /* 0x000fca00078e00f0 */
[----:B------:R0:W5:Y:S02]  /*6a60*/  @P0 LDG.E.U8 R120, desc[UR18][R124.64] ;  /* 0x000000127c780981 */ /* 0x000164000c1e1100 */
[----:B0-----:R-:W-:Y:S02]  /*6a70*/  @P0 IMAD.MOV.U32 R124, RZ, RZ, R144 ;  /* 0x000000ffff7c0224 */ /* 0x001fe400078e0090 */
[----:B------:R-:W-:Y:S01]  /*6a80*/  @P0 IMAD.MOV.U32 R125, RZ, RZ, R145 ;  /* 0x000000ffff7d0224 */ /* 0x000fe200078e0091 */
[----:B--2---:R0:W-:Y:S02]  /*6a90*/  STS.U8 [R123+UR7+0x4f00], R119 ;  /* 0x004f00777b007988 */ /* 0x0041e40008000007 */
[----:B0-----:R-:W-:-:S06]  /*6aa0*/  PRMT R119, RZ, 0x7610, R119 ;  /* 0x00007610ff777816 */ /* 0x001fcc0000000077 */
[----:B------:R-:W2:Y:S01]  /*6ab0*/  @P0 LDG.E.U8 R119, desc[UR18][R124.64] ;  /* 0x000000127c770981 */ /* 0x000ea2000c1e1100 */
[----:B------:R-:W-:-:S05]  /*6ac0*/  LOP3.LUT R123, R236, 0x70, RZ, 0x3c, !PT ;  /* 0x00000070ec7b7812 */ /* 0x000fca00078e3cff */
[----:B---3--:R0:W-:Y:S04]  /*6ad0*/  STS.U8 [R123+UR7+0x4380], R122 ;  /* 0x0043807a7b007988 */ /* 0x0081e80008000007 */
[----:B----4-:R0:W-:Y:S04]  /*6ae0*/  STS.U8 [R123+UR7+0x4780], R121 ;  /* 0x004780797b007988 */ /* 0x0101e80008000007 */
[----:B-----5:R0:W-:Y:S04]  /*6af0*/  STS.U8 [R123+UR7+0x4b80], R120 ;  /* 0x004b80787b007988 */ /* 0x0201e80008000007 */
[----:B------:R0:W-:Y:S04]  /*6b00*/  STL [R1], R176 ;  /* 0x000000b001007387 */ /* 0x0001e80000100800 */
[----:B------:R0:W-:Y:S04]  /*6b10*/  STL [R1+0x8], R146 ;  /* 0x0000089201007387 */ /* 0x0001e80000100800 */
[----:B------:R0:W-:Y:S04]  /*6b20*/  STL [R1+0x10], R144 ;  /* 0x0000109001007387 */ /* 0x0001e80000100800 */
[----:B------:R0:W-:Y:S04]  /*6b30*/  STL [R1+0x4], R170 ;  /* 0x000004aa01007387 */ /* 0x0001e80000100800 */
[----:B------:R0:W-:Y:S01]  /*6b40*/  STL [R1+0xc], R145 ;  /* 0x00000c9101007387 */ /* 0x0001e20000100800 */
[----:B------:R-:W-:-:S04]  /*6b50*/  ULOP3.LUT UP1, URZ, UR16, UR52, URZ, 0xfc, !UPT ;  /* 0x0000003410ff7292 */ /* 0x000fc8000f82fcff */
[----:B------:R-:W-:Y:S02]  /*6b60*/  UISETP.LT.OR UP3, UPT, UR25, 0x80, UP1 ;  /* 0x000000801900788c */ /* 0x000fe40008f61670 */
[----:B------:R-:W-:Y:S01]  /*6b70*/  UISETP.GE.AND UP2, UPT, UR25, 0x100, UPT ;  /* 0x000001001900788c */ /* 0x000fe2000bf46270 */
[----:B--2---:R0:W-:Y:S01]  /*6b80*/  STS.U8 [R123+UR7+0x4f80], R119 ;  /* 0x004f80777b007988 */ /* 0x0041e20008000007 */
[----:B------:R1:W-:Y:S06]  /*6b90*/  MEMBAR.ALL.CTA ;  /* 0x0000000000007992 */ /* 0x0003ec0000008000 */
[----:B-1----:R-:W1:Y:S02]  /*6ba0*/  FENCE.VIEW.ASYNC.S ;  /* 0x00000000000073c6 */ /* 0x002e640000000000 */
[----:B-1----:R-:W-:Y:S06]  /*6bb0*/  BAR.SYNC.DEFER_BLOCKING 0x0 ;  /* 0x0000000000007b1d */ /* 0x002fec0000010000 */
[----:B------:R-:W-:-:S00]  /*6bc0*/  MEMBAR.ALL.CTA ;  /* 0x0000000000007992 */ /* 0x000fc00000008000 */
[----:B------:R-:W-:Y:S06]  /*6bd0*/  MEMBAR.ALL.GPU ;  /* 0x0000000000007992 */ /* 0x000fec000000a000 */
[----:B------:R-:W-:-:S00]  /*6be0*/  ERRBAR ;  /* 0x00000000000079ab */ /* 0x000fc00000000000 */
[----:B------:R-:W-:Y:S08]  /*6bf0*/  CGAERRBAR ;  /* 0x00000000000075ab */ /* 0x000ff00000000000 */
[----:B------:R-:W-:Y:S06]  /*6c00*/  UCGABAR_ARV ;  /* 0x00000000000079c7 */ /* 0x000fec0008000000 */
[----:B------:R-:W-:Y:S01]  /*6c10*/  UCGABAR_WAIT ;  /* 0x0000000000007dc7 */ /* 0x000fe20008000000 */
[----:B------:R-:W-:Y:S01]  /*6c20*/  CCTL.IVALL ;  /* 0x00000000ff00798f */ /* 0x000fe20002000000 */
[----:B0-----:R-:W-:Y:S05]  /*6c30*/  BRA.U UP3, `(.L_x_12) ;  /* 0x00000001037c7547 */ /* 0x001fea000b800000 */
[----:B------:R-:W-:Y:S02]  /*6c40*/  UIADD3 UR4, UPT, UPT, UR7, 0x4000, URZ ;  /* 0x0000400007047890 */ /* 0x000fe4000fffe0ff */
[----:B------:R-:W-:Y:S02]  /*6c50*/  USHF.R.U32.HI UR14, URZ, 0x4, UR7 ;  /* 0x00000004ff0e7899 */ /* 0x000fe40008011607 */
[----:B------:R-:W-:Y:S02]  /*6c60*/  USHF.R.U32.HI UR4, URZ, 0x4, UR4 ;  /* 0x00000004ff047899 */ /* 0x000fe40008011604 */
[----:B------:R-:W-:Y:S02]  /*6c70*/  USGXT.U32 UR14, UR14, 0xe ;  /* 0x0000000e0e0e789a */ /* 0x000fe40008000000 */
[----:B------:R-:W-:Y:S02]  /*6c80*/  USGXT.U32 UR16, UR4, 0xe ;  /* 0x0000000e0410789a */ /* 0x000fe40008000000 */
[----:B------:R-:W-:-:S02]  /*6c90*/  UIADD3 UR28, UP3, UPT, UR14, 0x80, URZ ;  /* 0x000000800e1c7890 */ /* 0x000fc4000ff7e0ff */
[----:B------:R-:W-:Y:S01]  /*6ca0*/  UIADD3 UR30, UP4, UPT, UR16, 0x2, URZ ;  /* 0x00000002101e7890 */ /* 0x000fe2000ff9e0ff */
[----:B------:R-:W-:Y:S01]  /*6cb0*/  UMOV UR4, URZ ;  /* 0x000000ff00047c82 */ /* 0x000fe20008000000 */
[----:B------:R-:W-:Y:S01]  /*6cc0*/  UMOV UR32, 0x0 ;  /* 0x0000000000207882 */ /* 0x000fe20000000000 */
[----:B------:R-:W-:Y:S02]  /*6cd0*/  UIADD3.X UR29, UPT, UPT, UR4, -0x7fffbfe0, URZ, UP3, !UPT ;  /* 0x80004020041d7890 */ /* 0x000fe40009ffe4ff */
[----:B------:R-:W-:Y:S02]  /*6ce0*/  UIADD3.X UR31, UPT, UPT, UR4, 0x40004040, URZ, UP4, !UPT ;  /* 0x40004040041f7890 */ /* 0x000fe4000a7fe4ff */
[----:B------:R-:W-:Y:S02]  /*6cf0*/  UIADD3.64 UR4, UPT, UPT, UR28, 0x80, URZ ;  /* 0x000000801c047897 */ /* 0x000fe4000fffe0ff */
[----:B------:R-:W-:Y:S02]  /*6d00*/  UIADD3.64 UR20, UPT, UPT, UR30, 0x2, URZ ;  /* 0x000000021e147897 */ /* 0x000fe4000fffe0ff */
[----:B------:R-:W-:-:S02]  /*6d10*/  UIADD3.64 UR22, UPT, UPT, UR28, 0x100, URZ ;  /* 0x000001001c167897 */ /* 0x000fc4000fffe0ff */
[----:B------:R-:W-:Y:S01]  /*6d20*/  UIADD3.64 UR26, UPT, UPT, UR30, 0x4, URZ ;  /* 0x000000041e1a7897 */ /* 0x000fe2000fffe0ff */
[----:B------:R-:W-:Y:S01]  /*6d30*/  UMOV UR33, 0x8108490 ;  /* 0x0810849000217882 */ /* 0x000fe20000000000 */
[----:B------:R-:W-:Y:S01]  /*6d40*/  UMOV UR15, 0x80004020 ;  /* 0x80004020000f7882 */ /* 0x000fe20000000000 */
[----:B------:R-:W-:Y:S01]  /*6d50*/  UMOV UR17, 0x40004040 ;  /* 0x4000404000117882 */ /* 0x000fe20000000000 */
[----:B------:R-:W-:Y:S01]  /*6d60*/  UMOV UR34, 0x0 ;  /* 0x0000000000227882 */ /* 0x000fe20000000000 */
[----:B------:R-:W-:Y:S01]  /*6d70*/  UMOV UR35, 0x8108490 ;  /* 0x0810849000237882 */ /* 0x000fe20000000000 */
[----:B------:R-:W-:Y:S01]  /*6d80*/  UMOV UR36, 0x0 ;  /* 0x0000000000247882 */ /* 0x000fe20000000000 */
[----:B------:R-:W-:Y:S01]  /*6d90*/  UMOV UR37, 0x8108490 ;  /* 0x0810849000257882 */ /* 0x000fe20000000000 */
[----:B------:R0:W-:Y:S01]  /*6da0*/  UTCQMMA.2CTA gdesc[UR14], gdesc[UR16], tmem[UR24], tmem[UR32], idesc[UR33], !UPT ;  /* 0x00ff20100e0075ea */ /* 0x0001e2000fa00318 */
[----:B------:R-:W-:Y:S01]  /*6db0*/  UMOV UR38, 0x0 ;  /* 0x0000000000267882 */ /* 0x000fe20000000000 */
[----:B------:R-:W-:Y:S01]  /*6dc0*/  UMOV UR39, 0x8108490 ;  /* 0x0810849000277882 */ /* 0x000fe20000000000 */
[----:B------:R0:W-:Y:S01]  /*6dd0*/  UTCQMMA.2CTA gdesc[UR28], gdesc[UR30], tmem[UR24], tmem[UR34], idesc[UR35], UPT ;  /* 0x00ff221e1c0075ea */ /* 0x0001e2000ba00318 */
[----:B------:R-:W-:Y:S01]  /*6de0*/  UMOV UR13, 0x3 ;  /* 0x00000003000d7882 */ /* 0x000fe20000000000 */
[----:B------:R0:W-:Y:S01]  /*6df0*/  UTCQMMA.2CTA gdesc[UR4], gdesc[UR20], tmem[UR24], tmem[UR36], idesc[UR37], UPT ;  /* 0x00ff2414040075ea */ /* 0x0001e2000ba00318 */
[----:B------:R0:W-:Y:S01]  /*6e00*/  UTCQMMA.2CTA gdesc[UR22], gdesc[UR26], tmem[UR24], tmem[UR38], idesc[UR39], UPT ;  /* 0x00ff261a160075ea */ /* 0x0001e2000ba00318 */
[----:B------:R0:W-:Y:S01]  /*6e10*/  UTCBAR.2CTA.MULTICAST [UR9], URZ, UR13 ;  /* 0x000000ff090073e9 */ /* 0x0001e2000820080d */
[----:B------:R-:W-:Y:S01]  /*6e20*/  NOP ;  /* 0x0000000000007918 */ /* 0x000fe20000000000 */
.L_x_12:
[----:B0-----:R-:W-:Y:S01]  /*6e30*/  UMOV UR4, URZ ;  /* 0x000000ff00047c82 */ /* 0x001fe20008000000 */
[----:B------:R-:W-:Y:S05]  /*6e40*/  BRA.U !UP2, `(.L_x_13) ;  /* 0x000000410ae07547 */ /* 0x000fea000b800000 */
[----:B------:R-:W-:Y:S01]  /*6e50*/  USHF.L.U32 UR14, UR10, 0x7, URZ ;  /* 0x000000070a0e7899 */ /* 0x000fe200080006ff */
[----:B------:R-:W-:Y:S01]  /*6e60*/  IMAD.MOV.U32 R119, RZ, RZ, RZ ;  /* 0x000000ffff777224 */ /* 0x000fe200078e00ff */
[----:B------:R-:W-:Y:S02]  /*6e70*/  USHF.L.U32 UR15, UR11, 0x7, URZ ;  /* 0x000000070b0f7899 */ /* 0x000fe400080006ff */
[----:B------:R-:W-:Y:S02]  /*6e80*/  USHF.R.S32.HI UR10, URZ, 0x1f, UR25 ;  /* 0x0000001fff0a7899 */ /* 0x000fe40008011419 */
[----:B------:R-:W-:Y:S02]  /*6e90*/  UIADD3 UR11, UPT, UPT, UR7, 0x2000, URZ ;  /* 0x00002000070b7890 */ /* 0x000fe4000fffe0ff */
[----:B------:R-:W-:Y:S02]  /*6ea0*/  UIADD3 UR13, UPT, UPT, UR7, 0x5000, URZ ;  /* 0x00005000070d7890 */ /* 0x000fe4000fffe0ff */
[----:B------:R-:W-:-:S02]  /*6eb0*/  UIADD3 UR20, UPT, UPT, UR12, -0x80, URZ ;  /* 0xffffff800c147890 */ /* 0x000fc4000fffe0ff */
[----:B------:R-:W-:Y:S02]  /*6ec0*/  ULEA.HI UR10, UR10, UR25, URZ, 0x7 ;  /* 0x000000190a0a7291 */ /* 0x000fe4000f8f38ff */
[----:B------:R-:W-:Y:S02]  /*6ed0*/  USHF.R.U32.HI UR11, URZ, 0x4, UR11 ;  /* 0x00000004ff0b7899 */ /* 0x000fe4000801160b */
[----:B------:R-:W-:Y:S02]  /*6ee0*/  USHF.R.U32.HI UR12, URZ, 0x4, UR13 ;  /* 0x00000004ff0c7899 */ /* 0x000fe4000801160d */
[----:B------:R-:W-:Y:S02]  /*6ef0*/  USHF.R.S32.HI UR10, URZ, 0x7, UR10 ;  /* 0x00000007ff0a7899 */ /* 0x000fe4000801140a */
[----:B------:R-:W-:Y:S02]  /*6f00*/  USGXT.U32 UR16, UR11, 0xe ;  /* 0x0000000e0b10789a */ /* 0x000fe40008000000 */
[----:B------:R-:W-:-:S02]  /*6f10*/  USGXT.U32 UR12, UR12, 0xe ;  /* 0x0000000e0c0c789a */ /* 0x000fc40008000000 */
[----:B------:R-:W-:Y:S02]  /*6f20*/  UIADD3 UR22, UP2, UPT, UR16, 0x80, URZ ;  /* 0x0000008010167890 */ /* 0x000fe4000ff5e0ff */
[----:B------:R-:W-:Y:S02]  /*6f30*/  UISETP.LT.AND UP4, UPT, UR10, 0x2, UPT ;  /* 0x000000020a00788c */ /* 0x000fe4000bf81270 */
[----:B------:R-:W-:Y:S01]  /*6f40*/  UIADD3 UR26, UP3, UPT, UR12, 0x2, URZ ;  /* 0x000000020c1a7890 */ /* 0x000fe2000ff7e0ff */
[----:B------:R-:W-:Y:S01]  /*6f50*/  UMOV UR4, URZ ;  /* 0x000000ff00047c82 */ /* 0x000fe20008000000 */
[----:B------:R-:W-:Y:S01]  /*6f60*/  UMOV UR5, URZ ;  /* 0x000000ff00057c82 */ /* 0x000fe20008000000 */
[----:B------:R-:W-:Y:S02]  /*6f70*/  UIADD3.X UR23, UPT, UPT, UR4, -0x7fffbfe0, URZ, UP2, !UPT ;  /* 0x8000402004177890 */ /* 0x000fe400097fe4ff */
[----:B------:R-:W-:Y:S02]  /*6f80*/  USEL UR10, UR10, 0x2, !UP4 ;  /* 0x000000020a0a7887 */ /* 0x000fe4000e000000 */
[----:B------:R-:W-:-:S02]  /*6f90*/  UIADD3.X UR27, UPT, UPT, UR5, 0x40004040, URZ, UP3, !UPT ;  /* 0x40004040051b7890 */ /* 0x000fc40009ffe4ff */
[----:B------:R-:W-:Y:S02]  /*6fa0*/  USHF.R.S32.HI UR36, URZ, 0x1f, UR14 ;  /* 0x0000001fff247899 */ /* 0x000fe4000801140e */
[----:B------:R-:W-:Y:S02]  /*6fb0*/  USHF.R.S32.HI UR37, URZ, 0x1f, UR15 ;  /* 0x0000001fff257899 */ /* 0x000fe4000801140f */
[----:B------:R-:W-:Y:S02]  /*6fc0*/  UIADD3 UR17, UPT, UPT, UR10, -0x1, URZ ;  /* 0xffffffff0a117890 */ /* 0x000fe4000fffe0ff */
[----:B------:R-:W-:Y:S02]  /*6fd0*/  UIADD3.64 UR28, UPT, UPT, UR22, 0x80, URZ ;  /* 0x00000080161c7897 */ /* 0x000fe4000fffe0ff */
[----:B------:R-:W-:Y:S02]  /*6fe0*/  UIADD3.64 UR30, UPT, UPT, UR26, 0x2, URZ ;  /* 0x000000021a1e7897 */ /* 0x000fe4000fffe0ff */
[----:B------:R-:W-:-:S02]  /*6ff0*/  UIADD3.64 UR32, UPT, UPT, UR22, 0x100, URZ ;  /* 0x0000010016207897 */ /* 0x000fc4000fffe0ff */
[----:B------:R-:W-:Y:S01]  /*7000*/  UIADD3.64 UR34, UPT, UPT, UR26, 0x4, URZ ;  /* 0x000000041a227897 */ /* 0x000fe2000fffe0ff */
[----:B------:R-:W-:-:S11]  /*7010*/  UMOV UR21, 0x1 ;  /* 0x0000000100157882 */ /* 0x000fd60000000000 */
.L_x_16:
[----:B------:R-:W2:Y:S04]  /*7020*/  LDL.LU R126, [R1+0x10] ;  /* 0x00001000017e7983 */ /* 0x000ea80000300800 */
[----:B------:R-:W3:Y:S04]  /*7030*/  LDL.LU R125, [R1+0x8] ;  /* 0x00000800017d7983 */ /* 0x000ee80000300800 */
[----:B------:R-:W4:Y:S04]  /*7040*/  LDL.LU R124, [R1] ;  /* 0x00000000017c7983 */ /* 0x000f280000300800 */
[----:B-----5:R-:W5:Y:S04]  /*7050*/  LDL.LU R123, [R1+0xc] ;  /* 0x00000c00017b7983 */ /* 0x020f680000300800 */
[----:B------:R-:W5:Y:S01]  /*7060*/  LDL.LU R122, [R1+0x4] ;  /* 0x00000400017a7983 */ /* 0x000f620000300800 */
[----:B------:R-:W-:Y:S01]  /*7070*/  IADD3 R249, P1, PT, R249, UR15, RZ ;  /* 0x0000000ff9f97c10 */ /* 0x000fe2000ff3e0ff */
[----:B------:R-:W-:Y:S01]  /*7080*/  IMAD.U32 R119, R119, -0x80000000, RZ ;  /* 0x8000000077777824 */ /* 0x000fe200078e00ff */
[----:B------:R-:W-:Y:S01]  /*7090*/  IADD3 R251, P3, PT, R251, UR15, RZ ;  /* 0x0000000ffbfb7c10 */ /* 0x000fe2000ff7e0ff */
[----:B------:R-:W0:Y:S01]  /*70a0*/  S2R R121, SR_TID.X ;  /* 0x0000000000797919 */ /* 0x000e220000002100 */
[----:B------:R-:W-:-:S02]  /*70b0*/  IADD3.X R248, PT, PT, R248, UR37, RZ, P1, !PT ;  /* 0x00000025f8f87c10 */ /* 0x000fc40008ffe4ff */
[----:B------:R-:W-:Y:S02]  /*70c0*/  IADD3 R239, P1, PT, R239, UR15, RZ ;  /* 0x0000000fefef7c10 */ /* 0x000fe4000ff3e0ff */
[----:B------:R-:W-:Y:S02]  /*70d0*/  IADD3.X R250, PT, PT, R250, UR37, RZ, P3, !PT ;  /* 0x00000025fafa7c10 */ /* 0x000fe40009ffe4ff */
[----:B------:R-:W-:Y:S02]  /*70e0*/  IADD3.X R237, PT, PT, R237, UR37, RZ, P1, !PT ;  /* 0x00000025eded7c10 */ /* 0x000fe40008ffe4ff */
[----:B------:R-:W-:Y:S02]  /*70f0*/  IADD3 R227, P1, PT, R227, UR15, RZ ;  /* 0x0000000fe3e37c10 */ /* 0x000fe4000ff3e0ff */
[----:B------:R-:W-:Y:S02]  /*7100*/  IADD3 R241, P3, PT, R241, UR15, RZ ;  /* 0x0000000ff1f17c10 */ /* 0x000fe4000ff7e0ff */
        /* <DEDUP_REMOVED lines=15> */
[----:B------:R-:W-:Y:S02]  /*7200*/  IADD3 R209, P3, PT, R209, UR15, RZ ;  /* 0x0000000fd1d17c10 */ /* 0x000fe4000ff7e0ff */
[----:B------:R-:W-:Y:S02]  /*7210*/  IADD3.X R30, PT, PT, R30, UR36, RZ, P1, !PT ;  /* 0x000000241e1e7c10 */ /* 0x000fe40008ffe4ff */
        /* <DEDUP_REMOVED lines=32> */
[----:B------:R-:W-:Y:S02]  /*7420*/  IADD3.X R18, PT, PT, R18, UR36, RZ, P3, !PT ;  /* 0x0000002412127c10 */ /* 0x000fe40009ffe4ff */
[----:B------:R-:W-:Y:S02]  /*7430*/  IADD3 R96, P3, PT, R96, UR14, RZ ;  /* 0x0000000e60607c10 */ /* 0x000fe4000ff7e0ff */
[----:B------:R-:W1:Y:S01]  /*7440*/  SYNCS.PHASECHK.TRANS64.TRYWAIT P1, [UR9], R119 ;  /* 0x00000077ff0075a7 */ /* 0x000e620008021109 */
[----:B0-----:R-:W-:Y:S02]  /*7450*/  SHF.R.U32.HI R120, RZ, 0x6, R121 ;  /* 0x00000006ff787819 */ /* 0x001fe40000011679 */
[----:B------:R-:W-:Y:S02]  /*7460*/  IADD3.X R99, PT, PT, R99, UR36, RZ, P3, !PT ;  /* 0x0000002463637c10 */ /* 0x000fe40009ffe4ff */
[----:B------:R-:W-:Y:S02]  /*7470*/  IADD3 R71, P3, PT, R71, UR14, RZ ;  /* 0x0000000e47477c10 */ /* 0x000fe4000ff7e0ff */
[----:B------:R-:W-:-:S02]  /*7480*/  SGXT.U32 R120, R120, 0x1 ;  /* 0x000000017878781a */ /* 0x000fc40000000000 */
[----:B------:R-:W-:Y:S02]  /*7490*/  IADD3.X R73, PT, PT, R73, UR36, RZ, P3, !PT ;  /* 0x0000002449497c10 */ /* 0x000fe40009ffe4ff */
[----:B------:R-:W-:Y:S02]  /*74a0*/  IADD3 R38, P3, PT, R38, UR14, RZ ;  /* 0x0000000e26267c10 */ /* 0x000fe4000ff7e0ff */
[----:B------:R-:W-:Y:S02]  /*74b0*/  ISETP.GE.AND P0, PT, R120, UR20, PT ;  /* 0x0000001478007c0c */ /* 0x000fe4000bf06270 */
[----:B------:R-:W-:Y:S02]  /*74c0*/  IADD3.X R40, PT, PT, R40, UR36, RZ, P3, !PT ;  /* 0x0000002428287c10 */ /* 0x000fe40009ffe4ff */
[----:B------:R-:W-:Y:S02]  /*74d0*/  IADD3 R7, P3, PT, R7, UR14, RZ ;  /* 0x0000000e07077c10 */ /* 0x000fe4000ff7e0ff */
[----:B------:R-:W-:-:S02]  /*74e0*/  PRMT R147, RZ, 0x7610, R147 ;  /* 0x00007610ff937816 */ /* 0x000fc40000000093 */
[----:B------:R-:W-:Y:S02]  /*74f0*/  IADD3.X R9, PT, PT, R9, UR36, RZ, P3, !PT ;  /* 0x0000002409097c10 */ /* 0x000fe40009ffe4ff */
[----:B------:R-:W-:-:S04]  /*7500*/  IADD3 R4, P3, PT, R4, UR14, RZ ;  /* 0x0000000e04047c10 */ /* 0x000fc8000ff7e0ff */
[----:B------:R-:W-:Y:S02]  /*7510*/  IADD3.X R6, PT, PT, R6, UR36, RZ, P3, !PT ;  /* 0x0000002406067c10 */ /* 0x000fe40009ffe4ff */
[----:B------:R-:W-:-:S04]  /*7520*/  IADD3 R3, P3, PT, R3, UR14, RZ ;  /* 0x0000000e03037c10 */ /* 0x000fc8000ff7e0ff */
[----:B------:R-:W-:Y:S02]  /*7530*/  IADD3.X R5, PT, PT, R5, UR36, RZ, P3, !PT ;  /* 0x0000002405057c10 */ /* 0x000fe40009ffe4ff */
[----:B--2---:R-:W-:Y:S02]  /*7540*/  IADD3 R126, P4, PT, R126, UR15, RZ ;  /* 0x0000000f7e7e7c10 */ /* 0x004fe4000ff9e0ff */
[----:B---3--:R-:W-:-:S03]  /*7550*/  IADD3 R125, P6, PT, R125, UR15, RZ ;  /* 0x0000000f7d7d7c10 */ /* 0x008fc6000ffde0ff */
[----:B------:R-:W-:Y:S01]  /*7560*/  STL [R1+0x10], R126 ;  /* 0x0000107e01007387 */ /* 0x000fe20000100800 */
[----:B----4-:R-:W-:-:S03]  /*7570*/  IADD3 R124, P5, PT, R124, UR15, RZ ;  /* 0x0000000f7c7c7c10 */ /* 0x010fc6000ffbe0ff */
[----:B------:R-:W-:Y:S01]  /*7580*/  STL [R1+0x8], R125 ;  /* 0x0000087d01007387 */ /* 0x000fe20000100800 */
[----:B------:R-:W-:-:S03]  /*7590*/  IADD3.X R252, PT, PT, R252, UR37, RZ, P5, !PT ;  /* 0x00000025fcfc7c10 */ /* 0x000fc6000affe4ff */
[----:B------:R-:W-:Y:S01]  /*75a0*/  STL [R1], R124 ;  /* 0x0000007c01007387 */ /* 0x000fe20000100800 */
[----:B------:R-:W-:Y:S02]  /*75b0*/  IADD3 R243, P5, PT, R243, UR15, RZ ;  /* 0x0000000ff3f37c10 */ /* 0x000fe4000ffbe0ff */
[----:B-----5:R-:W-:Y:S02]  /*75c0*/  IADD3.X R123, PT, PT, R123, UR37, RZ, P4, !PT ;  /* 0x000000257b7b7c10 */ /* 0x020fe4000a7fe4ff */
[----:B------:R-:W-:Y:S02]  /*75d0*/  IADD3.X R122, PT, PT, R122, UR37, RZ, P6, !PT ;  /* 0x000000257a7a7c10 */ /* 0x000fe4000b7fe4ff */
[----:B------:R-:W-:Y:S01]  /*75e0*/  IADD3 R247, P4, PT, R247, UR15, RZ ;  /* 0x0000000ff7f77c10 */ /* 0x000fe2000ff9e0ff */
[----:B------:R-:W-:Y:S01]  /*75f0*/  STL [R1+0xc], R123 ;  /* 0x00000c7b01007387 */ /* 0x000fe20000100800 */
[----:B------:R-:W-:Y:S02]  /*7600*/  IADD3 R245, P6, PT, R245, UR15, RZ ;  /* 0x0000000ff5f57c10 */ /* 0x000fe4000ffde0ff */
[----:B------:R-:W-:Y:S01]  /*7610*/  IADD3.X R242, PT, PT, R242, UR37, RZ, P5, !PT ;  /* 0x00000025f2f27c10 */ /* 0x000fe2000affe4ff */
[----:B------:R0:W-:Y:S01]  /*7620*/  STL [R1+0x4], R122 ;  /* 0x0000047a01007387 */ /* 0x0001e20000100800 */
[----:B------:R-:W-:-:S02]  /*7630*/  IADD3 R231, P5, PT, R231, UR15, RZ ;  /* 0x0000000fe7e77c10 */ /* 0x000fc4000ffbe0ff */
[----:B------:R-:W-:Y:S02]  /*7640*/  IADD3.X R246, PT, PT, R246, UR37, RZ, P4, !PT ;  /* 0x00000025f6f67c10 */ /* 0x000fe4000a7fe4ff */
[----:B------:R-:W-:Y:S02]  /*7650*/  IADD3.X R244, PT, PT, R244, UR37, RZ, P6, !PT ;  /* 0x00000025f4f47c10 */ /* 0x000fe4000b7fe4ff */
[----:B------:R-:W-:Y:S02]  /*7660*/  IADD3 R235, P4, PT, R235, UR15, RZ ;  /* 0x0000000febeb7c10 */ /* 0x000fe4000ff9e0ff */
[----:B------:R-:W-:Y:S01]  /*7670*/  IADD3 R233, P6, PT, R233, UR15, RZ ;  /* 0x0000000fe9e97c10 */ /* 0x000fe2000ffde0ff */
[----:B0-----:R-:W0:Y:S01]  /*7680*/  S2R R122, SR_TID.X ;  /* 0x00000000007a7919 */ /* 0x001e220000002100 */
[----:B------:R-:W-:Y:S02]  /*7690*/  IADD3.X R230, PT, PT, R230, UR37, RZ, P5, !PT ;  /* 0x00000025e6e67c10 */ /* 0x000fe4000affe4ff */
[----:B------:R-:W-:-:S02]  /*76a0*/  IADD3 R221, P5, PT, R221, UR15, RZ ;  /* 0x0000000fdddd7c10 */ /* 0x000fc4000ffbe0ff */
[----:B------:R-:W-:Y:S02]  /*76b0*/  IADD3.X R234, PT, PT, R234, UR37, RZ, P4, !PT ;  /* 0x00000025eaea7c10 */ /* 0x000fe4000a7fe4ff */
[----:B------:R-:W-:Y:S02]  /*76c0*/  IADD3.X R232, PT, PT, R232, UR37, RZ, P6, !PT ;  /* 0x00000025e8e87c10 */ /* 0x000fe4000b7fe4ff */
[----:B------:R-:W-:Y:S02]  /*76d0*/  IADD3 R225, P4, PT, R225, UR15, RZ ;  /* 0x0000000fe1e17c10 */ /* 0x000fe4000ff9e0ff */
[----:B------:R-:W-:Y:S02]  /*76e0*/  IADD3 R223, P6, PT, R223, UR15, RZ ;  /* 0x0000000fdfdf7c10 */ /* 0x000fe4000ffde0ff */
        /* <DEDUP_REMOVED lines=70> */
[----:B0-----:R-:W-:Y:S02]  /*7b50*/  SHF.R.U32.HI R120, RZ, 0x6, R122 ;  /* 0x00000006ff787819 */ /* 0x001fe4000001167a */
[----:B------:R-:W-:Y:S02]  /*7b60*/  IADD3 R11, P4, PT, R11, UR14, RZ ;  /* 0x0000000e0b0b7c10 */ /* 0x000fe4000ff9e0ff */
[----:B------:R-:W-:Y:S02]  /*7b70*/  IADD3 R95, P6, PT, R95, UR14, RZ ;  /* 0x0000000e5f5f7c10 */ /* 0x000fe4000ffde0ff */
[----:B------:R-:W-:-:S02]  /*7b80*/  IADD3.X R70, PT, PT, R70, UR36, RZ, P5, !PT ;  /* 0x0000002446467c10 */ /* 0x000fc4000affe4ff */
[----:B------:R-:W-:Y:S02]  /*7b90*/  IADD3 R37, P5, PT, R37, UR14, RZ ;  /* 0x0000000e25257c10 */ /* 0x000fe4000ffbe0ff */
[----:B------:R-:W-:Y:S02]  /*7ba0*/  SGXT.U32 R120, R120, 0x1 ;  /* 0x000000017878781a */ /* 0x000fe40000000000 */
[----:B------:R-:W-:Y:S02]  /*7bb0*/  IADD3.X R13, PT, PT, R13, UR36, RZ, P4, !PT ;  /* 0x000000240d0d7c10 */ /* 0x000fe4000a7fe4ff */
[----:B------:R-:W-:Y:S02]  /*7bc0*/  IADD3.X R98, PT, PT, R98, UR36, RZ, P6, !PT ;  /* 0x0000002462627c10 */ /* 0x000fe4000b7fe4ff */
[----:B------:R-:W-:Y:S02]  /*7bd0*/  IADD3 R107, P4, PT, R107, UR14, RZ ;  /* 0x0000000e6b6b7c10 */ /* 0x000fe4000ff9e0ff */
[----:B------:R-:W-:-:S02]  /*7be0*/  IADD3 R66, P6, PT, R66, UR14, RZ ;  /* 0x0000000e42427c10 */ /* 0x000fc4000ffde0ff */
[----:B------:R-:W-:Y:S02]  /*7bf0*/  IADD3.X R39, PT, PT, R39, UR36, RZ, P5, !PT ;  /* 0x0000002427277c10 */ /* 0x000fe4000affe4ff */
[----:B------:R-:W-:Y:S02]  /*7c00*/  IADD3 R35, P5, PT, R35, UR14, RZ ;  /* 0x0000000e23237c10 */ /* 0x000fe4000ffbe0ff */
[----:B------:R-:W-:Y:S02]  /*7c10*/  LOP3.LUT R120, R120, 0x2, RZ, 0xfc, !PT ;  /* 0x0000000278787812 */ /* 0x000fe400078efcff */
[----:B------:R-:W-:Y:S02]  /*7c20*/  IADD3.X R108, PT, PT, R108, UR36, RZ, P4, !PT ;  /* 0x000000246c6c7c10 */ /* 0x000fe4000a7fe4ff */
[----:B------:R-:W-:Y:S02]  /*7c30*/  IADD3.X R69, PT, PT, R69, UR36, RZ, P6, !PT ;  /* 0x0000002445457c10 */ /* 0x000fe4000b7fe4ff */
[----:B------:R-:W-:-:S02]  /*7c40*/  IADD3 R93, P4, PT, R93, UR14, RZ ;  /* 0x0000000e5d5d7c10 */ /* 0x000fc4000ff9e0ff */
[----:B------:R-:W-:Y:S02]  /*7c50*/  IADD3 R65, P6, PT, R65, UR14, RZ ;  /* 0x0000000e41417c10 */ /* 0x000fe4000ffde0ff */
[----:B------:R-:W-:Y:S02]  /*7c60*/  IADD3.X R36, PT, PT, R36, UR36, RZ, P5, !PT ;  /* 0x0000002424247c10 */ /* 0x000fe4000affe4ff */
[----:B------:R-:W-:Y:S02]  /*7c70*/  IADD3 R32, P5, PT, R32, UR14, RZ ;  /* 0x0000000e20207c10 */ /* 0x000fe4000ffbe0ff */
[----:B------:R-:W-:Y:S02]  /*7c80*/  ISETP.GE.AND P3, PT, R120, UR20, PT ;  /* 0x0000001478007c0c */ /* 0x000fe4000bf66270 */
[--C-:B------:R-:W-:Y:S02]  /*7c90*/  SHF.R.U32.HI R120, RZ, 0x6, R121.reuse ;  /* 0x00000006ff787819 */ /* 0x100fe40000011679 */
[----:B------:R-:W-:-:S02]  /*7ca0*/  SHF.R.U32.HI R121, RZ, 0x6, R121 ;  /* 0x00000006ff797819 */ /* 0x000fc40000011679 */
[----:B------:R-:W-:Y:S02]  /*7cb0*/  IADD3.X R94, PT, PT, R94, UR36, RZ, P4, !PT ;  /* 0x000000245e5e7c10 */ /* 0x000fe4000a7fe4ff */
[----:B------:R-:W-:Y:S02]  /*7cc0*/  IADD3.X R67, PT, PT, R67, UR36, RZ, P6, !PT ;  /* 0x0000002443437c10 */ /* 0x000fe4000b7fe4ff */
[----:B------:R-:W-:Y:S02]  /*7cd0*/  IADD3 R105, P4, PT, R105, UR14, RZ ;  /* 0x0000000e69697c10 */ /* 0x000fe4000ff9e0ff */
[----:B------:R-:W-:Y:S02]  /*7ce0*/  IADD3 R63, P6, PT, R63, UR14, RZ ;  /* 0x0000000e3f3f7c10 */ /* 0x000fe4000ffde0ff */
[----:B------:R-:W-:Y:S02]  /*7cf0*/  IADD3.X R34, PT, PT, R34, UR36, RZ, P5, !PT ;  /* 0x0000002422227c10 */ /* 0x000fe4000affe4ff */
[----:B------:R-:W-:-:S02]  /*7d00*/  IADD3 R31, P5, PT, R31, UR14, RZ ;  /* 0x0000000e1f1f7c10 */ /* 0x000fc4000ffbe0ff */
[----:B------:R-:W-:Y:S02]  /*7d10*/  SGXT.U32 R121, R121, 0x1 ;  /* 0x000000017979781a */ /* 0x000fe40000000000 */
[----:B------:R-:W-:Y:S02]  /*7d20*/  SGXT.U32 R120, R120, 0x1 ;  /* 0x000000017878781a */ /* 0x000fe40000000000 */
[----:B------:R-:W-:Y:S02]  /*7d30*/  IADD3.X R106, PT, PT, R106, UR36, RZ, P4, !PT ;  /* 0x000000246a6a7c10 */ /* 0x000fe4000a7fe4ff */
[----:B------:R-:W-:Y:S02]  /*7d40*/  IADD3.X R64, PT, PT, R64, UR36, RZ, P6, !PT ;  /* 0x0000002440407c10 */ /* 0x000fe4000b7fe4ff */
[----:B------:R-:W-:Y:S02]  /*7d50*/  IADD3 R91, P4, PT, R91, UR14, RZ ;  /* 0x0000000e5b5b7c10 */ /* 0x000fe4000ff9e0ff */
[----:B------:R-:W-:-:S02]  /*7d60*/  IADD3 R61, P6, PT, R61, UR14, RZ ;  /* 0x0000000e3d3d7c10 */ /* 0x000fc4000ffde0ff */
[----:B------:R-:W-:Y:S02]  /*7d70*/  IADD3.X R33, PT, PT, R33, UR36, RZ, P5, !PT ;  /* 0x0000002421217c10 */ /* 0x000fe4000affe4ff */
[----:B------:R-:W-:Y:S02]  /*7d80*/  LOP3.LUT R121, R121, 0x4, RZ, 0xfc, !PT ;  /* 0x0000000479797812 */ /* 0x000fe400078efcff */
[----:B------:R-:W-:Y:S02]  /*7d90*/  LOP3.LUT R120, R120, 0x6, RZ, 0xfc, !PT ;  /* 0x0000000678787812 */ /* 0x000fe400078efcff */
[----:B------:R-:W-:Y:S02]  /*7da0*/  IADD3 R0, P5, PT, R0, UR14, RZ ;  /* 0x0000000e00007c10 */ /* 0x000fe4000ffbe0ff */
[----:B------:R-:W-:Y:S02]  /*7db0*/  IADD3.X R92, PT, PT, R92, UR36, RZ, P4, !PT ;  /* 0x000000245c5c7c10 */ /* 0x000fe4000a7fe4ff */
[----:B------:R-:W-:-:S02]  /*7dc0*/  IADD3.X R62, PT, PT, R62, UR36, RZ, P6, !PT ;  /* 0x000000243e3e7c10 */ /* 0x000fc4000b7fe4ff */
[----:B------:R-:W-:Y:S02]  /*7dd0*/  ISETP.GE.AND P4, PT, R121, UR20, PT ;  /* 0x0000001479007c0c */ /* 0x000fe4000bf86270 */
[----:B------:R-:W-:Y:S02]  /*7de0*/  ISETP.GE.AND P6, PT, R120, UR20, PT ;  /* 0x0000001478007c0c */ /* 0x000fe4000bfc6270 */
[----:B------:R-:W-:Y:S01]  /*7df0*/  IADD3.X R2, PT, PT, R2, UR36, RZ, P5, !PT ;  /* 0x0000002402027c10 */ /* 0x000fe2000affe4ff */
[----:B-1----:R-:W-:Y:S10]  /*7e00*/  @!P1 BRA `(.L_x_14) ;  /* 0x0000004c00b89947 */ /* 0x002ff40003800000 */
.L_x_24:
[----:B------:R-:W-:Y:S01]  /*7e10*/  @!P0 IMAD.MOV.U32 R120, RZ, RZ, R0 ;  /* 0x000000ffff788224 */ /* 0x000fe200078e0000 */
[----:B------:R-:W0:Y:S01]  /*7e20*/  S2R R125, SR_TID.X ;  /* 0x00000000007d7919 */ /* 0x000e220000002100 */
[----:B------:R-:W-:Y:S01]  /*7e30*/  @!P0 IMAD.MOV.U32 R121, RZ, RZ, R2 ;  /* 0x000000ffff798224 */ /* 0x000fe200078e0002 */
[----:B------:R-:W-:Y:S01]  /*7e40*/  PRMT R236, RZ, 0x7610, R236 ;  /* 0x00007610ffec7816 */ /* 0x000fe200000000ec */
[----:B------:R-:W-:Y:S04]  /*7e50*/  STL [R1+0x24], R0 ;  /* 0x0000240001007387 */ /* 0x000fe80000100800 */
[----:B------:R1:W2:Y:S01]  /*7e60*/  @!P0 LDG.E.U8 R147, desc[UR18][R120.64] ;  /* 0x0000001278938981 */ /* 0x0002a2000c1e1100 */
[----:B------:R-:W-:Y:S02]  /*7e70*/  PRMT R123, RZ, 0x7610, R123 ;  /* 0x00007610ff7b7816 */ /* 0x000fe4000000007b */
[----:B------:R-:W-:Y:S01]  /*7e80*/  PRMT R122, RZ, 0x7610, R122 ;  /* 0x00007610ff7a7816 */ /* 0x000fe2000000007a */
[----:B------:R-:W-:Y:S01]  /*7e90*/  STL [R1+0x20], R2 ;  /* 0x0000200201007387 */ /* 0x000fe20000100800 */
[----:B-1----:R-:W-:-:S02]  /*7ea0*/  @!P3 IMAD.MOV.U32 R120, RZ, RZ, R31 ;  /* 0x000000ffff78b224 */ /* 0x002fc400078e001f */
[----:B------:R-:W-:-:S05]  /*7eb0*/  @!P3 IMAD.MOV.U32 R121, RZ, RZ, R33 ;  /* 0x000000ffff79b224 */ /* 0x000fca00078e0021 */
[----:B------:R1:W3:Y:S01]  /*7ec0*/  @!P3 LDG.E.U8 R236, desc[UR18][R120.64] ;  /* 0x0000001278ecb981 */ /* 0x0002e2000c1e1100 */
[----:B0-----:R-:W-:-:S03]  /*7ed0*/  SHF.R.U32.HI R124, RZ, 0x6, R125 ;  /* 0x00000006ff7c7819 */ /* 0x001fc6000001167d */
[----:B------:R0:W-:Y:S01]  /*7ee0*/  STL [R1+0x2c], R31 ;  /* 0x00002c1f01007387 */ /* 0x0001e20000100800 */
[----:B------:R-:W-:Y:S01]  /*7ef0*/  SHF.R.U32.HI R125, RZ, 0x6, R125 ;  /* 0x00000006ff7d7819 */ /* 0x000fe2000001167d */
[----:B-1----:R-:W-:Y:S01]  /*7f00*/  @!P4 IMAD.MOV.U32 R120, RZ, RZ, R61 ;  /* 0x000000ffff78c224 */ /* 0x002fe200078e003d */
[----:B------:R-:W-:Y:S01]  /*7f10*/  SGXT.U32 R124, R124, 0x1 ;  /* 0x000000017c7c781a */ /* 0x000fe20000000000 */
[----:B------:R-:W-:Y:S01]  /*7f20*/  @!P4 IMAD.MOV.U32 R121, RZ, RZ, R62 ;  /* 0x000000ffff79c224 */ /* 0x000fe200078e003e */
[----:B------:R1:W-:Y:S01]  /*7f30*/  STL.S16 [R1+0x14], R122 ;  /* 0x0000147a01007387 */ /* 0x0003e20000100600 */
[----:B------:R-:W-:Y:S02]  /*7f40*/  SGXT.U32 R125, R125, 0x1 ;  /* 0x000000017d7d781a */ /* 0x000fe40000000000 */
[----:B------:R-:W-:Y:S01]  /*7f50*/  LOP3.LUT R124, R124, 0xa, RZ, 0xfc, !PT ;  /* 0x0000000a7c7c7812 */ /* 0x000fe200078efcff */
[----:B------:R4:W2:Y:S01]  /*7f60*/  @!P4 LDG.E.U8 R123, desc[UR18][R120.64] ;  /* 0x00000012787bc981 */ /* 0x0008a2000c1e1100 */
[----:B------:R-:W-:-:S03]  /*7f70*/  LOP3.LUT R125, R125, 0x8, RZ, 0xfc, !PT ;  /* 0x000000087d7d7812 */ /* 0x000fc600078efcff */
[----:B0-----:R-:W3:Y:S01]  /*7f80*/  LDL.LU R31, [R1+0x14] ;  /* 0x00001400011f7983 */ /* 0x001ee20000300800 */
[----:B-1----:R-:W0:Y:S03]  /*7f90*/  S2R R122, SR_TID.X ;  /* 0x00000000007a7919 */ /* 0x002e260000002100 */
[----:B------:R1:W-:Y:S04]  /*7fa0*/  STL [R1+0x28], R33 ;  /* 0x0000282101007387 */ /* 0x0003e80000100800 */
[----:B------:R0:W-:Y:S04]  /*7fb0*/  STL [R1+0x34], R61 ;  /* 0x0000343d01007387 */ /* 0x0001e80000100800 */
[----:B------:R-:W-:Y:S04]  /*7fc0*/  STL [R1+0x30], R62 ;  /* 0x0000303e01007387 */ /* 0x000fe80000100800 */
[----:B------:R-:W-:Y:S01]  /*7fd0*/  STL [R1+0x3c], R91 ;  /* 0x00003c5b01007387 */ /* 0x000fe20000100800 */
[----:B0-----:R-:W-:-:S04]  /*7fe0*/  SHF.R.U32.HI R122, RZ, 0x6, R122 ;  /* 0x00000006ff7a7819 */ /* 0x001fc8000001167a */
[----:B------:R-:W-:-:S04]  /*7ff0*/  SGXT.U32 R122, R122, 0x1 ;  /* 0x000000017a7a781a */ /* 0x000fc80000000000 */
[----:B------:R-:W-:-:S04]  /*8000*/  LOP3.LUT R122, R122, 0xc, RZ, 0xfc, !PT ;  /* 0x0000000c7a7a7812 */ /* 0x000fc800078efcff */
[----:B------:R-:W-:Y:S02]  /*8010*/  ISETP.GE.AND P5, PT, R122, UR20, PT ;  /* 0x000000147a007c0c */ /* 0x000fe4000bfa6270 */
[----:B------:R-:W-:Y:S01]  /*8020*/  ISETP.GE.AND P0, PT, R125, UR20, PT ;  /* 0x000000147d007c0c */ /* 0x000fe2000bf06270 */
[----:B----4-:R-:W-:Y:S01]  /*8030*/  @!P6 IMAD.MOV.U32 R120, RZ, RZ, R91 ;  /* 0x000000ffff78e224 */ /* 0x010fe200078e005b */
[----:B------:R-:W-:Y:S01]  /*8040*/  ISETP.GE.AND P1, PT, R124, UR20, PT ;  /* 0x000000147c007c0c */ /* 0x000fe2000bf26270 */
[----:B------:R-:W-:Y:S01]  /*8050*/  @!P6 IMAD.MOV.U32 R121, RZ, RZ, R92 ;  /* 0x000000ffff79e224 */ /* 0x000fe200078e005c */
[----:B------:R-:W-:Y:S02]  /*8060*/  PRMT R146, RZ, 0x7610, R146 ;  /* 0x00007610ff927816 */ /* 0x000fe40000000092 */
[----:B------:R-:W-:Y:S02]  /*8070*/  PRMT R238, RZ, 0x7610, R238 ;  /* 0x00007610ffee7816 */ /* 0x000fe400000000ee */
[----:B-1----:R-:W-:-:S02]  /*8080*/  PRMT R33, RZ, 0x7610, R33 ;  /* 0x00007610ff217816 */ /* 0x002fc40000000021 */
[----:B------:R-:W-:Y:S02]  /*8090*/  PRMT R145, RZ, 0x7610, R145 ;  /* 0x00007610ff917816 */ /* 0x000fe40000000091 */
[----:B------:R-:W-:Y:S02]  /*80a0*/  PRMT R167, RZ, 0x7610, R167 ;  /* 0x00007610ffa77816 */ /* 0x000fe400000000a7 */
[----:B------:R-:W-:Y:S02]  /*80b0*/  PRMT R61, RZ, 0x7610, R61 ;  /* 0x00007610ff3d7816 */ /* 0x000fe4000000003d */
[----:B------:R-:W-:Y:S02]  /*80c0*/  PRMT R0, RZ, 0x7610, R0 ;  /* 0x00007610ff007816 */ /* 0x000fe40000000000 */
[----:B------:R-:W-:Y:S01]  /*80d0*/  PRMT R144, RZ, 0x7610, R144 ;  /* 0x00007610ff907816 */ /* 0x000fe20000000090 */
[----:B--2---:R0:W-:Y:S04]  /*80e0*/  STL [R1+0x18], R123 ;  /* 0x0000187b01007387 */ /* 0x0041e80000100800 */
[----:B---3--:R1:W2:Y:S01]  /*80f0*/  @!P6 LDG.E.U8 R31, desc[UR18][R120.64] ;  /* 0x00000012781fe981 */ /* 0x0082a2000c1e1100 */
[----:B0-----:R-:W0:Y:S02]  /*8100*/  S2R R123, SR_TID.X ;  /* 0x00000000007b7919 */ /* 0x001e240000002100 */
[----:B0-----:R-:W-:-:S02]  /*8110*/  SHF.R.U32.HI R122, RZ, 0x6, R123 ;  /* 0x00000006ff7a7819 */ /* 0x001fc4000001167b */
[----:B------:R-:W-:-:S04]  /*8120*/  LEA.HI R123, R123, 0xe, RZ, 0x1a ;  /* 0x0000000e7b7b7811 */ /* 0x000fc800078fd0ff */
[----:B------:R-:W-:Y:S02]  /*8130*/  ISETP.GE.AND P4, PT, R123, UR20, PT ;  /* 0x000000147b007c0c */ /* 0x000fe4000bf86270 */
[----:B------:R-:W0:Y:S01]  /*8140*/  S2R R123, SR_TID.X ;  /* 0x00000000007b7919 */ /* 0x000e220000002100 */
[----:B------:R-:W-:-:S04]  /*8150*/  SGXT.U32 R122, R122, 0x1 ;  /* 0x000000017a7a781a */ /* 0x000fc80000000000 */
[----:B------:R-:W-:Y:S01]  /*8160*/  LOP3.LUT R122, R122, 0x10, RZ, 0xfc, !PT ;  /* 0x000000107a7a7812 */ /* 0x000fe200078efcff */
[----:B-1----:R-:W-:-:S03]  /*8170*/  @!P0 IMAD.MOV.U32 R120, RZ, RZ, R3 ;  /* 0x000000ffff788224 */ /* 0x002fc600078e0003 */
[----:B------:R-:W-:Y:S01]  /*8180*/  ISETP.GE.AND P3, PT, R122, UR20, PT ;  /* 0x000000147a007c0c */ /* 0x000fe2000bf66270 */
[----:B------:R-:W-:-:S05]  /*8190*/  @!P0 IMAD.MOV.U32 R121, RZ, RZ, R5 ;  /* 0x000000ffff798224 */ /* 0x000fca00078e0005 */
[----:B------:R1:W3:Y:S02]  /*81a0*/  @!P0 LDG.E.U8 R146, desc[UR18][R120.64] ;  /* 0x0000001278928981 */ /* 0x0002e4000c1e1100 */
[----:B-1----:R-:W-:Y:S01]  /*81b0*/  @!P1 IMAD.MOV.U32 R120, RZ, RZ, R32 ;  /* 0x000000ffff789224 */ /* 0x002fe200078e0020 */
[----:B0-----:R-:W-:Y:S01]  /*81c0*/  SHF.R.U32.HI R122, RZ, 0x6, R123 ;  /* 0x00000006ff7a7819 */ /* 0x001fe2000001167b */
[----:B------:R-:W-:-:S03]  /*81d0*/  @!P1 IMAD.MOV.U32 R121, RZ, RZ, R34 ;  /* 0x000000ffff799224 */ /* 0x000fc600078e0022 */
[----:B------:R-:W-:Y:S02]  /*81e0*/  SGXT.U32 R122, R122, 0x1 ;  /* 0x000000017a7a781a */ /* 0x000fe40000000000 */
[----:B------:R0:W4:Y:S02]  /*81f0*/  @!P1 LDG.E.U8 R238, desc[UR18][R120.64] ;  /* 0x0000001278ee9981 */ /* 0x000124000c1e1100 */
[----:B------:R-:W-:Y:S02]  /*8200*/  LOP3.LUT R122, R122, 0x14, RZ, 0xfc, !PT ;  /* 0x000000147a7a7812 */ /* 0x000fe400078efcff */
[----:B------:R-:W-:Y:S02]  /*8210*/  SHF.R.U32.HI R123, RZ, 0x6, R123 ;  /* 0x00000006ff7b7819 */ /* 0x000fe4000001167b */
[----:B------:R-:W-:Y:S02]  /*8220*/  ISETP.GE.AND P1, PT, R122, UR20, PT ;  /* 0x000000147a007c0c */ /* 0x000fe4000bf26270 */
[----:B------:R-:W1:Y:S01]  /*8230*/  S2R R122, SR_TID.X ;  /* 0x00000000007a7919 */ /* 0x000e620000002100 */
[----:B------:R-:W-:-:S04]  /*8240*/  SGXT.U32 R123, R123, 0x1 ;  /* 0x000000017b7b781a */ /* 0x000fc80000000000 */
[----:B------:R-:W-:-:S04]  /*8250*/  LOP3.LUT R123, R123, 0x12, RZ, 0xfc, !PT ;  /* 0x000000127b7b7812 */ /* 0x000fc800078efcff */
[----:B------:R-:W-:Y:S02]  /*8260*/  ISETP.GE.AND P0, PT, R123, UR20, PT ;  /* 0x000000147b007c0c */ /* 0x000fe4000bf06270 */
[----:B------:R-:W1:Y:S01]  /*8270*/  S2R R123, SR_TID.X ;  /* 0x00000000007b7919 */ /* 0x000e620000002100 */
[----:B0-----:R-:W-:Y:S01]  /*8280*/  @!P5 IMAD.MOV.U32 R120, RZ, RZ, R63 ;  /* 0x000000ffff78d224 */ /* 0x001fe200078e003f */
[----:B------:R0:W-:Y:S01]  /*8290*/  STL [R1+0x38], R92 ;  /* 0x0000385c01007387 */ /* 0x0001e20000100800 */
[----:B------:R-:W-:Y:S01]  /*82a0*/  @!P5 IMAD.MOV.U32 R121, RZ, RZ, R64 ;  /* 0x000000ffff79d224 */ /* 0x000fe200078e0040 */
[----:B0-----:R-:W-:-:S06]  /*82b0*/  PRMT R92, RZ, 0x7610, R92 ;  /* 0x00007610ff5c7816 */ /* 0x001fcc000000005c */
[----:B------:R0:W2:Y:S01]  /*82c0*/  @!P5 LDG.E.U8 R92, desc[UR18][R120.64] ;  /* 0x00000012785cd981 */ /* 0x0000a2000c1e1100 */
[----:B-1----:R-:W-:-:S04]  /*82d0*/  SHF.R.U32.HI R122, RZ, 0x6, R122 ;  /* 0x00000006ff7a7819 */ /* 0x002fc8000001167a */
[----:B------:R-:W-:-:S04]  /*82e0*/  SGXT.U32 R122, R122, 0x1 ;  /* 0x000000017a7a781a */ /* 0x000fc80000000000 */
[----:B------:R-:W-:-:S04]  /*82f0*/  LOP3.LUT R122, R122, 0x16, RZ, 0xfc, !PT ;  /* 0x000000167a7a7812 */ /* 0x000fc800078efcff */
[----:B------:R-:W-:Y:S02]  /*8300*/  ISETP.GE.AND P5, PT, R122, UR20, PT ;  /* 0x000000147a007c0c */ /* 0x000fe4000bfa6270 */
[----:B------:R-:W-:Y:S01]  /*8310*/  SHF.R.U32.HI R122, RZ, 0x6, R123 ;  /* 0x00000006ff7a7819 */ /* 0x000fe2000001167b */
[----:B0-----:R-:W-:-:S03]  /*8320*/  @!P4 IMAD.MOV.U32 R120, RZ, RZ, R105 ;  /* 0x000000ffff78c224 */ /* 0x001fc600078e0069 */
[----:B------:R-:W-:Y:S01]  /*8330*/  SGXT.U32 R122, R122, 0x1 ;  /* 0x000000017a7a781a */ /* 0x000fe20000000000 */
[----:B------:R-:W-:-:S03]  /*8340*/  @!P4 IMAD.MOV.U32 R121, RZ, RZ, R106 ;  /* 0x000000ffff79c224 */ /* 0x000fc600078e006a */
[----:B------:R-:W-:Y:S02]  /*8350*/  LOP3.LUT R122, R122, 0x18, RZ, 0xfc, !PT ;  /* 0x000000187a7a7812 */ /* 0x000fe400078efcff */
[----:B------:R0:W2:Y:S02]  /*8360*/  @!P4 LDG.E.U8 R33, desc[UR18][R120.64] ;  /* 0x000000127821c981 */ /* 0x0000a4000c1e1100 */
[----:B------:R-:W-:Y:S02]  /*8370*/  ISETP.GE.AND P4, PT, R122, UR20, PT ;  /* 0x000000147a007c0c */ /* 0x000fe4000bf86270 */
[----:B------:R-:W-:Y:S01]  /*8380*/  SHF.R.U32.HI R122, RZ, 0x6, R123 ;  /* 0x00000006ff7a7819 */ /* 0x000fe2000001167b */
[----:B0-----:R-:W-:Y:S02]  /*8390*/  @!P3 IMAD.MOV.U32 R120, RZ, RZ, R4 ;  /* 0x000000ffff78b224 */ /* 0x001fe400078e0004 */
[----:B------:R-:W-:Y:S01]  /*83a0*/  @!P3 IMAD.MOV.U32 R121, RZ, RZ, R6 ;  /* 0x000000ffff79b224 */ /* 0x000fe200078e0006 */
[----:B------:R-:W-:-:S04]  /*83b0*/  SGXT.U32 R122, R122, 0x1 ;  /* 0x000000017a7a781a */ /* 0x000fc80000000000 */
[----:B------:R0:W2:Y:S01]  /*83c0*/  @!P3 LDG.E.U8 R145, desc[UR18][R120.64] ;  /* 0x000000127891b981 */ /* 0x0000a2000c1e1100 */
[----:B------:R-:W-:Y:S01]  /*83d0*/  LOP3.LUT R122, R122, 0x1c, RZ, 0xfc, !PT ;  /* 0x0000001c7a7a7812 */ /* 0x000fe200078efcff */
[----:B0-----:R-:W-:Y:S02]  /*83e0*/  @!P0 IMAD.MOV.U32 R120, RZ, RZ, R35 ;  /* 0x000000ffff788224 */ /* 0x001fe400078e0023 */
[----:B------:R-:W-:-:S05]  /*83f0*/  @!P0 IMAD.MOV.U32 R121, RZ, RZ, R36 ;  /* 0x000000ffff798224 */ /* 0x000fca00078e0024 */
[----:B------:R0:W2:Y:S01]  /*8400*/  @!P0 LDG.E.U8 R167, desc[UR18][R120.64] ;  /* 0x0000001278a78981 */ /* 0x0000a2000c1e1100 */
[----:B------:R-:W-:Y:S02]  /*8410*/  ISETP.GE.AND P0, PT, R122, UR20, PT ;  /* 0x000000147a007c0c */ /* 0x000fe4000bf06270 */
[----:B------:R-:W1:Y:S01]  /*8420*/  S2R R122, SR_TID.X ;  /* 0x00000000007a7919 */ /* 0x000e620000002100 */
[----:B------:R-:W-:-:S04]  /*8430*/  SHF.R.U32.HI R91, RZ, 0x6, R123 ;  /* 0x00000006ff5b7819 */ /* 0x000fc8000001167b */
[----:B------:R-:W-:Y:S01]  /*8440*/  SGXT.U32 R91, R91, 0x1 ;  /* 0x000000015b5b781a */ /* 0x000fe20000000000 */
[----:B0-----:R-:W-:-:S03]  /*8450*/  @!P1 IMAD.MOV.U32 R120, RZ, RZ, R65 ;  /* 0x000000ffff789224 */ /* 0x001fc600078e0041 */
[----:B------:R-:W-:Y:S01]  /*8460*/  LOP3.LUT R91, R91, 0x1a, RZ, 0xfc, !PT ;  /* 0x0000001a5b5b7812 */ /* 0x000fe200078efcff */
[----:B------:R-:W-:-:S03]  /*8470*/  @!P1 IMAD.MOV.U32 R121, RZ, RZ, R67 ;  /* 0x000000ffff799224 */ /* 0x000fc600078e0043 */
[----:B------:R-:W-:Y:S02]  /*8480*/  ISETP.GE.AND P3, PT, R91, UR20, PT ;  /* 0x000000145b007c0c */ /* 0x000fe4000bf66270 */
[----:B------:R-:W-:Y:S01]  /*8490*/  LEA.HI R91, R123, 0x1e, RZ, 0x1a ;  /* 0x0000001e7b5b7811 */ /* 0x000fe200078fd0ff */
[----:B------:R0:W2:Y:S03]  /*84a0*/  @!P1 LDG.E.U8 R61, desc[UR18][R120.64] ;  /* 0x00000012783d9981 */ /* 0x0000a6000c1e1100 */
[----:B------:R-:W-:Y:S01]  /*84b0*/  ISETP.GE.AND P1, PT, R91, UR20, PT ;  /* 0x000000145b007c0c */ /* 0x000fe2000bf26270 */
[----:B0-----:R-:W-:Y:S01]  /*84c0*/  @!P5 IMAD.MOV.U32 R120, RZ, RZ, R93 ;  /* 0x000000ffff78d224 */ /* 0x001fe200078e005d */
[----:B-1----:R-:W-:Y:S01]  /*84d0*/  SHF.R.U32.HI R91, RZ, 0x6, R122 ;  /* 0x00000006ff5b7819 */ /* 0x002fe2000001167a */
[----:B------:R-:W-:-:S03]  /*84e0*/  @!P5 IMAD.MOV.U32 R121, RZ, RZ, R94 ;  /* 0x000000ffff79d224 */ /* 0x000fc600078e005e */
[----:B------:R-:W-:Y:S02]  /*84f0*/  SGXT.U32 R91, R91, 0x1 ;  /* 0x000000015b5b781a */ /* 0x000fe40000000000 */
[----:B------:R0:W2:Y:S02]  /*8500*/  @!P5 LDG.E.U8 R0, desc[UR18][R120.64] ;  /* 0x000000127800d981 */ /* 0x0000a4000c1e1100 */
[----:B------:R-:W-:-:S04]  /*8510*/  LOP3.LUT R91, R91, 0x20, RZ, 0xfc, !PT ;  /* 0x000000205b5b7812 */ /* 0x000fc800078efcff */
[----:B------:R-:W-:Y:S02]  /*8520*/  ISETP.GE.AND P5, PT, R91, UR20, PT ;  /* 0x000000145b007c0c */ /* 0x000fe4000bfa6270 */
[--C-:B------:R-:W-:Y:S02]  /*8530*/  SHF.R.U32.HI R91, RZ, 0x6, R122.reuse ;  /* 0x00000006ff5b7819 */ /* 0x100fe4000001167a */
[----:B------:R-:W-:Y:S01]  /*8540*/  SHF.R.U32.HI R122, RZ, 0x6, R122 ;  /* 0x00000006ff7a7819 */ /* 0x000fe2000001167a */
[----:B0-----:R-:W-:-:S03]  /*8550*/  @!P4 IMAD.MOV.U32 R120, RZ, RZ, R7 ;  /* 0x000000ffff78c224 */ /* 0x001fc600078e0007 */
[----:B------:R-:W-:Y:S01]  /*8560*/  SGXT.U32 R122, R122, 0x1 ;  /* 0x000000017a7a781a */ /* 0x000fe20000000000 */
[----:B------:R-:W-:-:S03]  /*8570*/  @!P4 IMAD.MOV.U32 R121, RZ, RZ, R9 ;  /* 0x000000ffff79c224 */ /* 0x000fc600078e0009 */
[----:B------:R-:W-:Y:S02]  /*8580*/  LOP3.LUT R122, R122, 0x22, RZ, 0xfc, !PT ;  /* 0x000000227a7a7812 */ /* 0x000fe400078efcff */
[----:B------:R0:W2:Y:S02]  /*8590*/  @!P4 LDG.E.U8 R144, desc[UR18][R120.64] ;  /* 0x000000127890c981 */ /* 0x0000a4000c1e1100 */
[----:B------:R-:W-:Y:S02]  /*85a0*/  ISETP.GE.AND P4, PT, R122, UR20, PT ;  /* 0x000000147a007c0c */ /* 0x000fe4000bf86270 */
[----:B------:R-:W1:Y:S01]  /*85b0*/  S2R R122, SR_TID.X ;  /* 0x00000000007a7919 */ /* 0x000e620000002100 */
[----:B------:R-:W-:Y:S02]  /*85c0*/  SGXT.U32 R91, R91, 0x1 ;  /* 0x000000015b5b781a */ /* 0x000fe40000000000 */
[----:B------:R-:W-:Y:S01]  /*85d0*/  PRMT R163, RZ, 0x7610, R163 ;  /* 0x00007610ffa37816 */ /* 0x000fe200000000a3 */
[----:B0-----:R-:W-:-:S02]  /*85e0*/  @!P3 IMAD.MOV.U32 R120, RZ, RZ, R37 ;  /* 0x000000ffff78b224 */ /* 0x001fc400078e0025 */
[----:B------:R-:W-:Y:S01]  /*85f0*/  @!P3 IMAD.MOV.U32 R121, RZ, RZ, R39 ;  /* 0x000000ffff79b224 */ /* 0x000fe200078e0027 */
[----:B------:R-:W-:-:S04]  /*8600*/  LOP3.LUT R91, R91, 0x28, RZ, 0xfc, !PT ;  /* 0x000000285b5b7812 */ /* 0x000fc800078efcff */
[----:B------:R0:W2:Y:S01]  /*8610*/  @!P3 LDG.E.U8 R163, desc[UR18][R120.64] ;  /* 0x0000001278a3b981 */ /* 0x0000a2000c1e1100 */
[----:B------:R-:W-:Y:S02]  /*8620*/  ISETP.GE.AND P3, PT, R91, UR20, PT ;  /* 0x000000145b007c0c */ /* 0x000fe4000bf66270 */
[----:B------:R-:W-:Y:S01]  /*8630*/  PRMT R62, RZ, 0x7610, R62 ;  /* 0x00007610ff3e7816 */ /* 0x000fe2000000003e */
[----:B0-----:R-:W-:Y:S01]  /*8640*/  @!P0 IMAD.MOV.U32 R120, RZ, RZ, R66 ;  /* 0x000000ffff788224 */ /* 0x001fe200078e0042 */
[--C-:B-1----:R-:W-:Y:S02]  /*8650*/  SHF.R.U32.HI R91, RZ, 0x6, R122.reuse ;  /* 0x00000006ff5b7819 */ /* 0x102fe4000001167a */
[----:B------:R-:W-:Y:S01]  /*8660*/  SHF.R.U32.HI R122, RZ, 0x6, R122 ;  /* 0x00000006ff7a7819 */ /* 0x000fe2000001167a */
[----:B------:R-:W-:-:S03]  /*8670*/  @!P0 IMAD.MOV.U32 R121, RZ, RZ, R69 ;  /* 0x000000ffff798224 */ /* 0x000fc600078e0045 */
[----:B------:R-:W-:Y:S02]  /*8680*/  SGXT.U32 R122, R122, 0x1 ;  /* 0x000000017a7a781a */ /* 0x000fe40000000000 */
[----:B------:R0:W2:Y:S02]  /*8690*/  @!P0 LDG.E.U8 R62, desc[UR18][R120.64] ;  /* 0x00000012783e8981 */ /* 0x0000a4000c1e1100 */
[----:B------:R-:W-:-:S04]  /*86a0*/  LOP3.LUT R122, R122, 0x24, RZ, 0xfc, !PT ;  /* 0x000000247a7a7812 */ /* 0x000fc800078efcff */
[----:B------:R-:W-:Y:S02]  /*86b0*/  ISETP.GE.AND P0, PT, R122, UR20, PT ;  /* 0x000000147a007c0c */ /* 0x000fe4000bf06270 */
[----:B------:R-:W1:Y:S01]  /*86c0*/  S2R R122, SR_TID.X ;  /* 0x00000000007a7919 */ /* 0x000e620000002100 */
[----:B------:R-:W-:Y:S01]  /*86d0*/  SGXT.U32 R91, R91, 0x1 ;  /* 0x000000015b5b781a */ /* 0x000fe20000000000 */
[----:B0-----:R-:W-:Y:S01]  /*86e0*/  @!P1 IMAD.MOV.U32 R120, RZ, RZ, R107 ;  /* 0x000000ffff789224 */ /* 0x001fe200078e006b */
[----:B------:R-:W-:Y:S01]  /*86f0*/  PRMT R2, RZ, 0x7610, R2 ;  /* 0x00007610ff027816 */ /* 0x000fe20000000002 */
[----:B------:R-:W-:Y:S01]  /*8700*/  @!P1 IMAD.MOV.U32 R121, RZ, RZ, R108 ;  /* 0x000000ffff799224 */ /* 0x000fe200078e006c */
[----:B------:R-:W-:-:S04]  /*8710*/  LOP3.LUT R91, R91, 0x30, RZ, 0xfc, !PT ;  /* 0x000000305b5b7812 */ /* 0x000fc800078efcff */
[----:B------:R0:W2:Y:S01]  /*8720*/  @!P1 LDG.E.U8 R2, desc[UR18][R120.64] ;  /* 0x0000001278029981 */ /* 0x0000a2000c1e1100 */
[----:B------:R-:W-:Y:S02]  /*8730*/  ISETP.GE.AND P1, PT, R91, UR20, PT ;  /* 0x000000145b007c0c */ /* 0x000fe4000bf26270 */
[----:B------:R-:W-:Y:S01]  /*8740*/  PRMT R143, RZ, 0x7610, R143 ;  /* 0x00007610ff8f7816 */ /* 0x000fe2000000008f */
[----:B0-----:R-:W-:Y:S02]  /*8750*/  @!P5 IMAD.MOV.U32 R120, RZ, RZ, R8 ;  /* 0x000000ffff78d224 */ /* 0x001fe400078e0008 */
[----:B------:R-:W-:-:S05]  /*8760*/  @!P5 IMAD.MOV.U32 R121, RZ, RZ, R10 ;  /* 0x000000ffff79d224 */ /* 0x000fca00078e000a */
[----:B------:R0:W2:Y:S01]  /*8770*/  @!P5 LDG.E.U8 R143, desc[UR18][R120.64] ;  /* 0x00000012788fd981 */ /* 0x0000a2000c1e1100 */
[----:B-1----:R-:W-:-:S04]  /*8780*/  SHF.R.U32.HI R91, RZ, 0x6, R122 ;  /* 0x00000006ff5b7819 */ /* 0x002fc8000001167a */
[----:B------:R-:W-:-:S04]  /*8790*/  SGXT.U32 R91, R91, 0x1 ;  /* 0x000000015b5b781a */ /* 0x000fc80000000000 */
[----:B------:R-:W-:-:S04]  /*87a0*/  LOP3.LUT R91, R91, 0x26, RZ, 0xfc, !PT ;  /* 0x000000265b5b7812 */ /* 0x000fc800078efcff */
[----:B------:R-:W-:Y:S02]  /*87b0*/  ISETP.GE.AND P5, PT, R91, UR20, PT ;  /* 0x000000145b007c0c */ /* 0x000fe4000bfa6270 */
[--C-:B------:R-:W-:Y:S02]  /*87c0*/  SHF.R.U32.HI R91, RZ, 0x6, R122.reuse ;  /* 0x00000006ff5b7819 */ /* 0x100fe4000001167a */
[----:B------:R-:W-:Y:S01]  /*87d0*/  SHF.R.U32.HI R122, RZ, 0x6, R122 ;  /* 0x00000006ff7a7819 */ /* 0x000fe2000001167a */
[----:B0-----:R-:W-:Y:S01]  /*87e0*/  @!P4 IMAD.MOV.U32 R120, RZ, RZ, R38 ;  /* 0x000000ffff78c224 */ /* 0x001fe200078e0026 */
[----:B------:R-:W-:Y:S02]  /*87f0*/  PRMT R161, RZ, 0x7610, R161 ;  /* 0x00007610ffa17816 */ /* 0x000fe400000000a1 */
        /* <DEDUP_REMOVED lines=32> */
[----:B------:R-:W-:Y:S01]  /*8a00*/  @!P5 IMAD.MOV.U32 R121, RZ, RZ, R98 ;  /* 0x000000ffff79d224 */ /* 0x000fe200078e0062 */
[----:B------:R-:W-:-:S04]  /*8a10*/  PRMT R140, RZ, 0x7610, R140 ;  /* 0x00007610ff8c7816 */ /* 0x000fc8000000008c */
[----:B------:R0:W2:Y:S01]  /*8a20*/  @!P5 LDG.E.U8 R157, desc[UR18][R120.64] ;  /* 0x00000012789dd981 */ /* 0x0000a2000c1e1100 */
[----:B-1----:R-:W-:-:S04]  /*8a30*/  SHF.R.U32.HI R91, RZ, 0x6, R122 ;  /* 0x00000006ff5b7819 */ /* 0x002fc8000001167a */
[----:B------:R-:W-:-:S04]  /*8a40*/  SGXT.U32 R91, R91, 0x1 ;  /* 0x000000015b5b781a */ /* 0x000fc80000000000 */
[----:B------:R-:W-:Y:S01]  /*8a50*/  LOP3.LUT R91, R91, 0x2c, RZ, 0xfc, !PT ;  /* 0x0000002c5b5b7812 */ /* 0x000fe200078efcff */
[----:B0-----:R-:W-:Y:S02]  /*8a60*/  @!P4 IMAD.MOV.U32 R120, RZ, RZ, R15 ;  /* 0x000000ffff78c224 */ /* 0x001fe400078e000f */
[----:B------:R-:W-:Y:S01]  /*8a70*/  @!P4 IMAD.MOV.U32 R121, RZ, RZ, R17 ;  /* 0x000000ffff79c224 */ /* 0x000fe200078e0011 */
[----:B------:R-:W-:Y:S02]  /*8a80*/  ISETP.GE.AND P5, PT, R91, UR20, PT ;  /* 0x000000145b007c0c */ /* 0x000fe4000bfa6270 */
[----:B------:R-:W-:Y:S02]  /*8a90*/  SHF.R.U32.HI R91, RZ, 0x6, R122 ;  /* 0x00000006ff5b7819 */ /* 0x000fe4000001167a */
[----:B------:R-:W-:Y:S01]  /*8aa0*/  LEA.HI R122, R122, 0x2e, RZ, 0x1a ;  /* 0x0000002e7a7a7811 */ /* 0x000fe200078fd0ff */
[----:B------:R0:W2:Y:S03]  /*8ab0*/  @!P4 LDG.E.U8 R140, desc[UR18][R120.64] ;  /* 0x00000012788cc981 */ /* 0x0000a6000c1e1100 */
[----:B------:R-:W-:-:S02]  /*8ac0*/  ISETP.GE.AND P4, PT, R122, UR20, PT ;  /* 0x000000147a007c0c */ /* 0x000fc4000bf86270 */
[----:B------:R-:W1:Y:S01]  /*8ad0*/  S2R R122, SR_TID.X ;  /* 0x00000000007a7919 */ /* 0x000e620000002100 */
[----:B------:R-:W3:Y:S01]  /*8ae0*/  S2R R124, SR_TID.X ;  /* 0x00000000007c7919 */ /* 0x000ee20000002100 */
[----:B------:R-:W-:Y:S01]  /*8af0*/  SGXT.U32 R91, R91, 0x1 ;  /* 0x000000015b5b781a */ /* 0x000fe20000000000 */
[----:B0-----:R-:W-:Y:S01]  /*8b00*/  @!P3 IMAD.MOV.U32 R120, RZ, RZ, R16 ;  /* 0x000000ffff78b224 */ /* 0x001fe200078e0010 */
[----:B------:R-:W-:Y:S01]  /*8b10*/  PRMT R139, RZ, 0x7610, R139 ;  /* 0x00007610ff8b7816 */ /* 0x000fe2000000008b */
[----:B------:R-:W-:Y:S01]  /*8b20*/  @!P3 IMAD.MOV.U32 R121, RZ, RZ, R18 ;  /* 0x000000ffff79b224 */ /* 0x000fe200078e0012 */
[----:B------:R-:W-:Y:S02]  /*8b30*/  LOP3.LUT R91, R91, 0x50, RZ, 0xfc, !PT ;  /* 0x000000505b5b7812 */ /* 0x000fe400078efcff */
[----:B------:R-:W-:Y:S02]  /*8b40*/  PRMT R128, RZ, 0x7610, R128 ;  /* 0x00007610ff807816 */ /* 0x000fe40000000080 */
[----:B------:R0:W2:Y:S01]  /*8b50*/  @!P3 LDG.E.U8 R139, desc[UR18][R120.64] ;  /* 0x00000012788bb981 */ /* 0x0000a2000c1e1100 */
[----:B------:R-:W-:-:S02]  /*8b60*/  ISETP.GE.AND P3, PT, R91, UR20, PT ;  /* 0x000000145b007c0c */ /* 0x000fc4000bf66270 */
[----:B------:R-:W-:Y:S01]  /*8b70*/  PRMT R138, RZ, 0x7610, R138 ;  /* 0x00007610ff8a7816 */ /* 0x000fe2000000008a */
[----:B0-----:R-:W-:Y:S02]  /*8b80*/  @!P0 IMAD.MOV.U32 R120, RZ, RZ, R41 ;  /* 0x000000ffff788224 */ /* 0x001fe400078e0029 */
[----:B------:R-:W-:-:S05]  /*8b90*/  @!P0 IMAD.MOV.U32 R121, RZ, RZ, R42 ;  /* 0x000000ffff798224 */ /* 0x000fca00078e002a */
[----:B------:R0:W2:Y:S01]  /*8ba0*/  @!P0 LDG.E.U8 R128, desc[UR18][R120.64] ;  /* 0x0000001278808981 */ /* 0x0000a2000c1e1100 */
[--C-:B-1----:R-:W-:Y:S02]  /*8bb0*/  SHF.R.U32.HI R91, RZ, 0x6, R122.reuse ;  /* 0x00000006ff5b7819 */ /* 0x102fe4000001167a */
[----:B------:R-:W-:Y:S02]  /*8bc0*/  SHF.R.U32.HI R122, RZ, 0x6, R122 ;  /* 0x00000006ff7a7819 */ /* 0x000fe4000001167a */
[----:B------:R-:W-:Y:S01]  /*8bd0*/  SGXT.U32 R91, R91, 0x1 ;  /* 0x000000015b5b781a */ /* 0x000fe20000000000 */
[----:B0-----:R-:W-:Y:S02]  /*8be0*/  @!P1 IMAD.MOV.U32 R120, RZ, RZ, R19 ;  /* 0x000000ffff789224 */ /* 0x001fe400078e0013 */
[----:B------:R-:W-:Y:S01]  /*8bf0*/  @!P1 IMAD.MOV.U32 R121, RZ, RZ, R21 ;  /* 0x000000ffff799224 */ /* 0x000fe200078e0015 */
[----:B------:R-:W-:Y:S02]  /*8c00*/  LOP3.LUT R91, R91, 0x60, RZ, 0xfc, !PT ;  /* 0x000000605b5b7812 */ /* 0x000fe400078efcff */
[----:B------:R-:W-:-:S02]  /*8c10*/  SGXT.U32 R122, R122, 0x1 ;  /* 0x000000017a7a781a */ /* 0x000fc40000000000 */
[----:B------:R0:W2:Y:S01]  /*8c20*/  @!P1 LDG.E.U8 R138, desc[UR18][R120.64] ;  /* 0x00000012788a9981 */ /* 0x0000a2000c1e1100 */
[----:B------:R-:W-:Y:S02]  /*8c30*/  ISETP.GE.AND P1, PT, R91, UR20, PT ;  /* 0x000000145b007c0c */ /* 0x000fe4000bf26270 */
[----:B---3--:R-:W-:Y:S02]  /*8c40*/  SHF.R.U32.HI R91, RZ, 0x6, R124 ;  /* 0x00000006ff5b7819 */ /* 0x008fe4000001167c */
[----:B------:R-:W-:Y:S02]  /*8c50*/  LOP3.LUT R122, R122, 0x58, RZ, 0xfc, !PT ;  /* 0x000000587a7a7812 */ /* 0x000fe400078efcff */
[----:B------:R-:W-:Y:S01]  /*8c60*/  SGXT.U32 R91, R91, 0x1 ;  /* 0x000000015b5b781a */ /* 0x000fe20000000000 */
[----:B------:R-:W-:Y:S01]  /*8c70*/  @!P5 IMAD.MOV.U32 R123, RZ, RZ, R73 ;  /* 0x000000ffff7bd224 */ /* 0x000fe200078e0049 */
[----:B------:R-:W-:Y:S01]  /*8c80*/  ISETP.GE.AND P0, PT, R122, UR20, PT ;  /* 0x000000147a007c0c */ /* 0x000fe2000bf06270 */
[----:B------:R-:W-:Y:S01]  /*8c90*/  @!P5 IMAD.MOV.U32 R122, RZ, RZ, R71 ;  /* 0x000000ffff7ad224 */ /* 0x000fe200078e0047 */
[----:B0-----:R-:W-:-:S02]  /*8ca0*/  PRMT R121, RZ, 0x7610, R121 ;  /* 0x00007610ff797816 */ /* 0x001fc40000000079 */
[----:B------:R-:W-:-:S04]  /*8cb0*/  LOP3.LUT R91, R91, 0x32, RZ, 0xfc, !PT ;  /* 0x000000325b5b7812 */ /* 0x000fc800078efcff */
[----:B------:R0:W3:Y:S01]  /*8cc0*/  @!P5 LDG.E.U8 R121, desc[UR18][R122.64] ;  /* 0x000000127a79d981 */ /* 0x0000e2000c1e1100 */
[----:B------:R-:W-:Y:S02]  /*8cd0*/  ISETP.GE.AND P5, PT, R91, UR20, PT ;  /* 0x000000145b007c0c */ /* 0x000fe4000bfa6270 */
[--C-:B------:R-:W-:Y:S02]  /*8ce0*/  SHF.R.U32.HI R91, RZ, 0x6, R124.reuse ;  /* 0x00000006ff5b7819 */ /* 0x100fe4000001167c */
[----:B------:R-:W-:Y:S02]  /*8cf0*/  SHF.R.U32.HI R124, RZ, 0x6, R124 ;  /* 0x00000006ff7c7819 */ /* 0x000fe4000001167c */
[----:B------:R-:W-:Y:S02]  /*8d00*/  PRMT R119, RZ, 0x7610, R119 ;  /* 0x00007610ff777816 */ /* 0x000fe40000000077 */
[----:B------:R-:W-:Y:S01]  /*8d10*/  SGXT.U32 R124, R124, 0x1 ;  /* 0x000000017c7c781a */ /* 0x000fe20000000000 */
[----:B0-----:R-:W-:-:S02]  /*8d20*/  @!P4 IMAD.MOV.U32 R122, RZ, RZ, R109 ;  /* 0x000000ffff7ac224 */ /* 0x001fc400078e006d */
[----:B------:R-:W-:Y:S01]  /*8d30*/  @!P4 IMAD.MOV.U32 R123, RZ, RZ, R110 ;  /* 0x000000ffff7bc224 */ /* 0x000fe200078e006e */
[----:B------:R-:W-:-:S04]  /*8d40*/  LOP3.LUT R124, R124, 0x34, RZ, 0xfc, !PT ;  /* 0x000000347c7c7812 */ /* 0x000fc800078efcff */
[----:B------:R0:W2:Y:S01]  /*8d50*/  @!P4 LDG.E.U8 R119, desc[UR18][R122.64] ;  /* 0x000000127a77c981 */ /* 0x0000a2000c1e1100 */
[----:B------:R-:W-:Y:S02]  /*8d60*/  ISETP.GE.AND P4, PT, R124, UR20, PT ;  /* 0x000000147c007c0c */ /* 0x000fe4000bf86270 */
[----:B------:R-:W1:Y:S01]  /*8d70*/  S2R R124, SR_TID.X ;  /* 0x00000000007c7919 */ /* 0x000e620000002100 */
[----:B------:R-:W4:Y:S01]  /*8d80*/  S2R R126, SR_TID.X ;  /* 0x00000000007e7919 */ /* 0x000f220000002100 */
[----:B------:R-:W-:Y:S01]  /*8d90*/  SGXT.U32 R91, R91, 0x1 ;  /* 0x000000015b5b781a */ /* 0x000fe20000000000 */
[----:B0-----:R-:W-:Y:S01]  /*8da0*/  @!P3 IMAD.MOV.U32 R122, RZ, RZ, R20 ;  /* 0x000000ffff7ab224 */ /* 0x001fe200078e0014 */
[----:B------:R-:W-:Y:S01]  /*8db0*/  PRMT R137, RZ, 0x7610, R137 ;  /* 0x00007610ff897816 */ /* 0x000fe20000000089 */
[----:B------:R-:W-:Y:S01]  /*8dc0*/  @!P3 IMAD.MOV.U32 R123, RZ, RZ, R22 ;  /* 0x000000ffff7bb224 */ /* 0x000fe200078e0016 */
[----:B------:R-:W-:Y:S02]  /*8dd0*/  LOP3.LUT R91, R91, 0x68, RZ, 0xfc, !PT ;  /* 0x000000685b5b7812 */ /* 0x000fe400078efcff */
[----:B------:R-:W-:-:S02]  /*8de0*/  PRMT R136, RZ, 0x7610, R136 ;  /* 0x00007610ff887816 */ /* 0x000fc40000000088 */
[----:B------:R0:W2:Y:S01]  /*8df0*/  @!P3 LDG.E.U8 R137, desc[UR18][R122.64] ;  /* 0x000000127a89b981 */ /* 0x0000a2000c1e1100 */
[----:B------:R-:W-:Y:S02]  /*8e00*/  ISETP.GE.AND P3, PT, R91, UR20, PT ;  /* 0x000000145b007c0c */ /* 0x000fe4000bf66270 */
        /* <DEDUP_REMOVED lines=13> */
[----:B----4-:R-:W-:Y:S02]  /*8ee0*/  SHF.R.U32.HI R91, RZ, 0x6, R126 ;  /* 0x00000006ff5b7819 */ /* 0x010fe4000001167e */
[----:B------:R-:W-:Y:S02]  /*8ef0*/  LOP3.LUT R124, R124, 0x70, RZ, 0xfc, !PT ;  /* 0x000000707c7c7812 */ /* 0x000fe400078efcff */
[----:B------:R-:W-:Y:S01]  /*8f00*/  SGXT.U32 R91, R91, 0x1 ;  /* 0x000000015b5b781a */ /* 0x000fe20000000000 */
[----:B------:R-:W-:Y:S01]  /*8f10*/  @!P5 IMAD.MOV.U32 R125, RZ, RZ, R45 ;  /* 0x000000ffff7dd224 */ /* 0x000fe200078e002d */
[----:B------:R-:W-:Y:S01]  /*8f20*/  ISETP.GE.AND P0, PT, R124, UR20, PT ;  /* 0x000000147c007c0c */ /* 0x000fe2000bf06270 */
[----:B------:R-:W-:Y:S01]  /*8f30*/  @!P5 IMAD.MOV.U32 R124, RZ, RZ, R43 ;  /* 0x000000ffff7cd224 */ /* 0x000fe200078e002b */
[----:B0-----:R-:W-:-:S02]  /*8f40*/  PRMT R122, RZ, 0x7610, R122 ;  /* 0x00007610ff7a7816 */ /* 0x001fc4000000007a */
[----:B------:R-:W-:-:S04]  /*8f50*/  LOP3.LUT R91, R91, 0x36, RZ, 0xfc, !PT ;  /* 0x000000365b5b7812 */ /* 0x000fc800078efcff */
[----:B------:R0:W4:Y:S01]  /*8f60*/  @!P5 LDG.E.U8 R122, desc[UR18][R124.64] ;  /* 0x000000127c7ad981 */ /* 0x000122000c1e1100 */
        /* <DEDUP_REMOVED lines=11> */
[----:B------:R-:W-:Y:S02]  /*9020*/  SGXT.U32 R91, R91, 0x1 ;  /* 0x000000015b5b781a */ /* 0x000fe40000000000 */
[----:B------:R-:W-:Y:S01]  /*9030*/  PRMT R134, RZ, 0x7610, R134 ;  /* 0x00007610ff867816 */ /* 0x000fe20000000086 */
[----:B0-----:R-:W-:Y:S02]  /*9040*/  @!P3 IMAD.MOV.U32 R124, RZ, RZ, R27 ;  /* 0x000000ffff7cb224 */ /* 0x001fe400078e001b */
[----:B------:R-:W-:Y:S01]  /*9050*/  @!P3 IMAD.MOV.U32 R125, RZ, RZ, R29 ;  /* 0x000000ffff7db224 */ /* 0x000fe200078e001d */
[----:B------:R-:W-:-:S02]  /*9060*/  LOP3.LUT R91, R91, 0x3c, RZ, 0xfc, !PT ;  /* 0x0000003c5b5b7812 */ /* 0x000fc400078efcff */
[----:B------:R-:W-:Y:S02]  /*9070*/  PRMT R151, RZ, 0x7610, R151 ;  /* 0x00007610ff977816 */ /* 0x000fe40000000097 */
[----:B------:R0:W2:Y:S01]  /*9080*/  @!P3 LDG.E.U8 R134, desc[UR18][R124.64] ;  /* 0x000000127c86b981 */ /* 0x0000a2000c1e1100 */
[----:B------:R-:W-:Y:S02]  /*9090*/  ISETP.GE.AND P3, PT, R91, UR20, PT ;  /* 0x000000145b007c0c */ /* 0x000fe4000bf66270 */
[----:B------:R-:W-:Y:S01]  /*90a0*/  PRMT R148, RZ, 0x7610, R148 ;  /* 0x00007610ff947816 */ /* 0x000fe20000000094 */
[----:B0-----:R-:W-:Y:S02]  /*90b0*/  @!P0 IMAD.MOV.U32 R124, RZ, RZ, R28 ;  /* 0x000000ffff7c8224 */ /* 0x001fe400078e001c */
[----:B------:R-:W-:Y:S01]  /*90c0*/  @!P0 IMAD.MOV.U32 R125, RZ, RZ, R30 ;  /* 0x000000ffff7d8224 */ /* 0x000fe200078e001e */
[----:B------:R-:W-:Y:S01]  /*90d0*/  PRMT R123, RZ, 0x7610, R123 ;  /* 0x00007610ff7b7816 */ /* 0x000fe2000000007b */
[----:B------:R-:W-:-:S03]  /*90e0*/  @!P5 IMAD.MOV.U32 R127, RZ, RZ, R99 ;  /* 0x000000ffff7fd224 */ /* 0x000fc600078e0063 */
[----:B------:R0:W2:Y:S01]  /*90f0*/  @!P0 LDG.E.U8 R151, desc[UR18][R124.64] ;  /* 0x000000127c978981 */ /* 0x0000a2000c1e1100 */
[----:B-1----:R-:W-:Y:S02]  /*9100*/  SHF.R.U32.HI R91, RZ, 0x6, R126 ;  /* 0x00000006ff5b7819 */ /* 0x002fe4000001167e */
[----:B------:R-:W-:Y:S02]  /*9110*/  LEA.HI R126, R126, 0x3e, RZ, 0x1a ;  /* 0x0000003e7e7e7811 */ /* 0x000fe400078fd0ff */
[----:B------:R-:W-:Y:S02]  /*9120*/  SGXT.U32 R91, R91, 0x1 ;  /* 0x000000015b5b781a */ /* 0x000fe40000000000 */
[----:B------:R-:W-:Y:S01]  /*9130*/  ISETP.GE.AND P0, PT, R126, UR20, PT ;  /* 0x000000147e007c0c */ /* 0x000fe2000bf06270 */
[----:B0-----:R-:W-:Y:S01]  /*9140*/  @!P1 IMAD.MOV.U32 R124, RZ, RZ, R165 ;  /* 0x000000ffff7c9224 */ /* 0x001fe200078e00a5 */
[----:B------:R-:W-:Y:S01]  /*9150*/  LOP3.LUT R91, R91, 0x42, RZ, 0xfc, !PT ;  /* 0x000000425b5b7812 */ /* 0x000fe200078efcff */
[----:B------:R-:W-:-:S02]  /*9160*/  @!P1 IMAD.MOV.U32 R125, RZ, RZ, R158 ;  /* 0x000000ffff7d9224 */ /* 0x000fc400078e009e */
[----:B------:R-:W-:-:S03]  /*9170*/  @!P5 IMAD.MOV.U32 R126, RZ, RZ, R96 ;  /* 0x000000ffff7ed224 */ /* 0x000fc600078e0060 */
[----:B------:R0:W2:Y:S01]  /*9180*/  @!P1 LDG.E.U8 R148, desc[UR18][R124.64] ;  /* 0x000000127c949981 */ /* 0x0000a2000c1e1100 */
[----:B------:R-:W-:Y:S02]  /*9190*/  ISETP.GE.AND P1, PT, R91, UR20, PT ;  /* 0x000000145b007c0c */ /* 0x000fe4000bf26270 */
[----:B------:R-:W1:Y:S01]  /*91a0*/  S2R R91, SR_TID.X ;  /* 0x00000000005b7919 */ /* 0x000e620000002100 */
[----:B------:R0:W2:Y:S02]  /*91b0*/  @!P5 LDG.E.U8 R123, desc[UR18][R126.64] ;  /* 0x000000127e7bd981 */ /* 0x0000a4000c1e1100 */
[----:B0-----:R-:W-:Y:S02]  /*91c0*/  PRMT R125, RZ, 0x7610, R125 ;  /* 0x00007610ff7d7816 */ /* 0x001fe4000000007d */
[----:B------:R-:W-:Y:S01]  /*91d0*/  PRMT R124, RZ, 0x7610, R124 ;  /* 0x00007610ff7c7816 */ /* 0x000fe2000000007c */
[----:B------:R-:W-:Y:S02]  /*91e0*/  @!P4 IMAD.MOV.U32 R126, RZ, RZ, R44 ;  /* 0x000000ffff7ec224 */ /* 0x000fe400078e002c */
[----:B------:R-:W-:-:S05]  /*91f0*/  @!P4 IMAD.MOV.U32 R127, RZ, RZ, R46 ;  /* 0x000000ffff7fc224 */ /* 0x000fca00078e002e */
[----:B------:R0:W2:Y:S02]  /*9200*/  @!P4 LDG.E.U8 R125, desc[UR18][R126.64] ;  /* 0x000000127e7dc981 */ /* 0x0000a4000c1e1100 */
[----:B0-----:R-:W-:Y:S02]  /*9210*/  @!P3 IMAD.MOV.U32 R126, RZ, RZ, R75 ;  /* 0x000000ffff7eb224 */ /* 0x001fe400078e004b */
[----:B------:R-:W-:-:S05]  /*9220*/  @!P3 IMAD.MOV.U32 R127, RZ, RZ, R77 ;  /* 0x000000ffff7fb224 */ /* 0x000fca00078e004d */
[----:B------:R0:W2:Y:S02]  /*9230*/  @!P3 LDG.E.U8 R124, desc[UR18][R126.64] ;  /* 0x000000127e7cb981 */ /* 0x0000a4000c1e1100 */
[----:B0-----:R-:W0:Y:S01]  /*9240*/  S2R R127, SR_TID.X ;  /* 0x00000000007f7919 */ /* 0x001e220000002100 */
[----:B-1----:R-:W-:-:S04]  /*9250*/  SHF.R.U32.HI R91, RZ, 0x6, R91 ;  /* 0x00000006ff5b7819 */ /* 0x002fc8000001165b */
[----:B------:R-:W-:-:S04]  /*9260*/  SGXT.U32 R91, R91, 0x1 ;  /* 0x000000015b5b781a */ /* 0x000fc80000000000 */
[----:B------:R-:W-:-:S04]  /*9270*/  LOP3.LUT R91, R91, 0x44, RZ, 0xfc, !PT ;  /* 0x000000445b5b7812 */ /* 0x000fc800078efcff */
[----:B------:R-:W-:Y:S01]  /*9280*/  ISETP.GE.AND P5, PT, R91, UR20, PT ;  /* 0x000000145b007c0c */ /* 0x000fe2000bfa6270 */
[----:B------:R-:W-:Y:S01]  /*9290*/  @!P0 IMAD.MOV.U32 R126, RZ, RZ, R111 ;  /* 0x000000ffff7e8224 */ /* 0x000fe200078e006f */
[----:B------:R-:W-:Y:S02]  /*92a0*/  PRMT R129, RZ, 0x7610, R129 ;  /* 0x00007610ff817816 */ /* 0x000fe40000000081 */
[--C-:B0-----:R-:W-:Y:S02]  /*92b0*/  SHF.R.U32.HI R91, RZ, 0x6, R127.reuse ;  /* 0x00000006ff5b7819 */ /* 0x101fe4000001167f */
[----:B------:R-:W-:-:S04]  /*92c0*/  SHF.R.U32.HI R127, RZ, 0x6, R127 ;  /* 0x00000006ff7f7819 */ /* 0x000fc8000001167f */
[----:B------:R-:W-:-:S04]  /*92d0*/  SGXT.U32 R127, R127, 0x1 ;  /* 0x000000017f7f781a */ /* 0x000fc80000000000 */
[----:B------:R-:W-:-:S04]  /*92e0*/  LOP3.LUT R127, R127, 0x46, RZ, 0xfc, !PT ;  /* 0x000000467f7f7812 */ /* 0x000fc800078efcff */
[----:B------:R-:W-:Y:S01]  /*92f0*/  ISETP.GE.AND P4, PT, R127, UR20, PT ;  /* 0x000000147f007c0c */ /* 0x000fe2000bf86270 */
[----:B------:R-:W-:Y:S01]  /*9300*/  @!P0 IMAD.MOV.U32 R127, RZ, RZ, R112 ;  /* 0x000000ffff7f8224 */ /* 0x000fe200078e0070 */
[----:B------:R-:W-:-:S04]  /*9310*/  PRMT R130, RZ, 0x7610, R130 ;  /* 0x00007610ff827816 */ /* 0x000fc80000000082 */
[----:B------:R0:W2:Y:S01]  /*9320*/  @!P0 LDG.E.U8 R129, desc[UR18][R126.64] ;  /* 0x000000127e818981 */ /* 0x0000a2000c1e1100 */
[----:B------:R-:W-:Y:S01]  /*9330*/  SGXT.U32 R91, R91, 0x1 ;  /* 0x000000015b5b781a */ /* 0x000fe20000000000 */
[----:B0-----:R-:W-:Y:S02]  /*9340*/  @!P1 IMAD.MOV.U32 R126, RZ, RZ, R47 ;  /* 0x000000ffff7e9224 */ /* 0x001fe400078e002f */
[----:B------:R-:W-:-:S05]  /*9350*/  @!P1 IMAD.MOV.U32 R127, RZ, RZ, R48 ;  /* 0x000000ffff7f9224 */ /* 0x000fca00078e0030 */
[----:B------:R0:W2:Y:S01]  /*9360*/  @!P1 LDG.E.U8 R130, desc[UR18][R126.64] ;  /* 0x000000127e829981 */ /* 0x0000a2000c1e1100 */
[----:B------:R-:W-:Y:S01]  /*9370*/  LOP3.LUT R91, R91, 0x4a, RZ, 0xfc, !PT ;  /* 0x0000004a5b5b7812 */ /* 0x000fe200078efcff */
[----:B0-----:R-:W0:Y:S03]  /*9380*/  S2R R127, SR_TID.X ;  /* 0x00000000007f7919 */ /* 0x001e260000002100 */
[----:B------:R-:W-:Y:S02]  /*9390*/  ISETP.GE.AND P3, PT, R91, UR20, PT ;  /* 0x000000145b007c0c */ /* 0x000fe4000bf66270 */
[----:B------:R-:W1:Y:S01]  /*93a0*/  S2R R91, SR_TID.X ;  /* 0x00000000005b7919 */ /* 0x000e620000002100 */
[----:B------:R-:W-:Y:S01]  /*93b0*/  PRMT R131, RZ, 0x7610, R131 ;  /* 0x00007610ff837816 */ /* 0x000fe20000000083 */
[----:B------:R-:W-:Y:S01]  /*93c0*/  @!P5 IMAD.MOV.U32 R126, RZ, RZ, R76 ;  /* 0x000000ffff7ed224 */ /* 0x000fe200078e004c */
[----:B------:R-:W-:-:S02]  /*93d0*/  PRMT R132, RZ, 0x7610, R132 ;  /* 0x00007610ff847816 */ /* 0x000fc40000000084 */
[----:B0-----:R-:W-:-:S04]  /*93e0*/  SHF.R.U32.HI R127, RZ, 0x6, R127 ;  /* 0x00000006ff7f7819 */ /* 0x001fc8000001167f */
[----:B------:R-:W-:-:S04]  /*93f0*/  SGXT.U32 R127, R127, 0x1 ;  /* 0x000000017f7f781a */ /* 0x000fc80000000000 */
[----:B------:R-:W-:Y:S02]  /*9400*/  LOP3.LUT R127, R127, 0x4c, RZ, 0xfc, !PT ;  /* 0x0000004c7f7f7812 */ /* 0x000fe400078efcff */
[----:B-1----:R-:W-:Y:S02]  /*9410*/  LEA.HI R91, R91, 0x4e, RZ, 0x1a ;  /* 0x0000004e5b5b7811 */ /* 0x002fe400078fd0ff */
[----:B------:R-:W-:Y:S01]  /*9420*/  ISETP.GE.AND P0, PT, R127, UR20, PT ;  /* 0x000000147f007c0c */ /* 0x000fe2000bf06270 */
[----:B------:R-:W-:Y:S01]  /*9430*/  @!P5 IMAD.MOV.U32 R127, RZ, RZ, R78 ;  /* 0x000000ffff7fd224 */ /* 0x000fe200078e004e */
[----:B------:R-:W-:Y:S02]  /*9440*/  ISETP.GE.AND P1, PT, R91, UR20, PT ;  /* 0x000000145b007c0c */ /* 0x000fe4000bf26270 */
[----:B------:R-:W0:Y:S02]  /*9450*/  S2R R91, SR_TID.X ;  /* 0x00000000005b7919 */ /* 0x000e240000002100 */
[----:B------:R1:W2:Y:S01]  /*9460*/  @!P5 LDG.E.U8 R131, desc[UR18][R126.64] ;  /* 0x000000127e83d981 */ /* 0x0002a2000c1e1100 */
[----:B------:R-:W-:Y:S01]  /*9470*/  PRMT R133, RZ, 0x7610, R133 ;  /* 0x00007610ff857816 */ /* 0x000fe20000000085 */
[----:B-1----:R-:W-:-:S02]  /*9480*/  @!P4 IMAD.MOV.U32 R126, RZ, RZ, R97 ;  /* 0x000000ffff7ec224 */ /* 0x002fc400078e0061 */
[----:B------:R-:W-:-:S05]  /*9490*/  @!P4 IMAD.MOV.U32 R127, RZ, RZ, R100 ;  /* 0x000000ffff7fc224 */ /* 0x000fca00078e0064 */
[----:B------:R1:W2:Y:S02]  /*94a0*/  @!P4 LDG.E.U8 R132, desc[UR18][R126.64] ;  /* 0x000000127e84c981 */ /* 0x0002a4000c1e1100 */
[----:B-1----:R-:W-:Y:S02]  /*94b0*/  @!P3 IMAD.MOV.U32 R126, RZ, RZ, R49 ;  /* 0x000000ffff7eb224 */ /* 0x002fe400078e0031 */
[----:B------:R-:W-:-:S05]  /*94c0*/  @!P3 IMAD.MOV.U32 R127, RZ, RZ, R51 ;  /* 0x000000ffff7fb224 */ /* 0x000fca00078e0033 */
[----:B------:R1:W2:Y:S02]  /*94d0*/  @!P3 LDG.E.U8 R133, desc[UR18][R126.64] ;  /* 0x000000127e85b981 */ /* 0x0002a4000c1e1100 */
[----:B-1----:R-:W1:Y:S01]  /*94e0*/  S2R R127, SR_TID.X ;  /* 0x00000000007f7919 */ /* 0x002e620000002100 */
[----:B0-----:R-:W-:-:S04]  /*94f0*/  SHF.R.U32.HI R91, RZ, 0x6, R91 ;  /* 0x00000006ff5b7819 */ /* 0x001fc8000001165b */
[----:B------:R-:W-:-:S04]  /*9500*/  SGXT.U32 R91, R91, 0x1 ;  /* 0x000000015b5b781a */ /* 0x000fc80000000000 */
[----:B------:R-:W-:-:S04]  /*9510*/  LOP3.LUT R91, R91, 0x52, RZ, 0xfc, !PT ;  /* 0x000000525b5b7812 */ /* 0x000fc800078efcff */
[----:B------:R-:W-:Y:S01]  /*9520*/  ISETP.GE.AND P5, PT, R91, UR20, PT ;  /* 0x000000145b007c0c */ /* 0x000fe2000bfa6270 */
[----:B------:R-:W-:Y:S01]  /*9530*/  @!P0 IMAD.MOV.U32 R126, RZ, RZ, R79 ;  /* 0x000000ffff7e8224 */ /* 0x000fe200078e004f */
[----:B------:R-:W-:Y:S02]  /*9540*/  PRMT R149, RZ, 0x7610, R149 ;  /* 0x00007610ff957816 */ /* 0x000fe40000000095 */
[--C-:B-1----:R-:W-:Y:S02]  /*9550*/  SHF.R.U32.HI R91, RZ, 0x6, R127.reuse ;  /* 0x00000006ff5b7819 */ /* 0x102fe4000001167f */
[----:B------:R-:W-:Y:S02]  /*9560*/  SHF.R.U32.HI R127, RZ, 0x6, R127 ;  /* 0x00000006ff7f7819 */ /* 0x000fe4000001167f */
[----:B------:R-:W-:Y:S02]  /*9570*/  SGXT.U32 R91, R91, 0x1 ;  /* 0x000000015b5b781a */ /* 0x000fe40000000000 */
[----:B------:R-:W-:-:S02]  /*9580*/  SGXT.U32 R127, R127, 0x1 ;  /* 0x000000017f7f781a */ /* 0x000fc40000000000 */
[----:B------:R-:W-:Y:S02]  /*9590*/  LOP3.LUT R91, R91, 0x56, RZ, 0xfc, !PT ;  /* 0x000000565b5b7812 */ /* 0x000fe400078efcff */
[----:B------:R-:W-:Y:S02]  /*95a0*/  LOP3.LUT R127, R127, 0x54, RZ, 0xfc, !PT ;  /* 0x000000547f7f7812 */ /* 0x000fe400078efcff */
[----:B------:R-:W-:Y:S02]  /*95b0*/  ISETP.GE.AND P3, PT, R91, UR20, PT ;  /* 0x000000145b007c0c */ /* 0x000fe4000bf66270 */
[----:B------:R-:W0:Y:S01]  /*95c0*/  S2R R91, SR_TID.X ;  /* 0x00000000005b7919 */ /* 0x000e220000002100 */
[----:B------:R-:W-:Y:S01]  /*95d0*/  ISETP.GE.AND P4, PT, R127, UR20, PT ;  /* 0x000000147f007c0c */ /* 0x000fe2000bf86270 */
[----:B------:R-:W-:Y:S01]  /*95e0*/  @!P0 IMAD.MOV.U32 R127, RZ, RZ, R80 ;  /* 0x000000ffff7f8224 */ /* 0x000fe200078e0050 */
[----:B------:R-:W-:-:S04]  /*95f0*/  PRMT R150, RZ, 0x7610, R150 ;  /* 0x00007610ff967816 */ /* 0x000fc80000000096 */
        /* <DEDUP_REMOVED lines=8> */
[----:B------:R-:W-:Y:S02]  /*9680*/  ISETP.GE.AND P1, PT, R91, UR20, PT ;  /* 0x000000145b007c0c */ /* 0x000fe4000bf26270 */
[----:B------:R-:W0:Y:S01]  /*9690*/  S2R R91, SR_TID.X ;  /* 0x00000000005b7919 */ /* 0x000e220000002100 */
[----:B------:R-:W-:Y:S01]  /*96a0*/  PRMT R152, RZ, 0x7610, R152 ;  /* 0x00007610ff987816 */ /* 0x000fe20000000098 */
[----:B------:R-:W-:Y:S01]  /*96b0*/  @!P5 IMAD.MOV.U32 R126, RZ, RZ, R50 ;  /* 0x000000ffff7ed224 */ /* 0x000fe200078e0032 */
[----:B-1----:R-:W-:-:S04]  /*96c0*/  SHF.R.U32.HI R127, RZ, 0x6, R127 ;  /* 0x00000006ff7f7819 */ /* 0x002fc8000001167f */
[----:B------:R-:W-:-:S04]  /*96d0*/  SGXT.U32 R127, R127, 0x1 ;  /* 0x000000017f7f781a */ /* 0x000fc80000000000 */
[----:B------:R-:W-:-:S04]  /*96e0*/  LOP3.LUT R127, R127, 0x5a, RZ, 0xfc, !PT ;  /* 0x0000005a7f7f7812 */ /* 0x000fc800078efcff */
[----:B------:R-:W-:Y:S01]  /*96f0*/  ISETP.GE.AND P0, PT, R127, UR20, PT ;  /* 0x000000147f007c0c */ /* 0x000fe2000bf06270 */
[----:B------:R-:W-:Y:S01]  /*9700*/  @!P5 IMAD.MOV.U32 R127, RZ, RZ, R52 ;  /* 0x000000ffff7fd224 */ /* 0x000fe200078e0034 */
[----:B------:R-:W-:-:S04]  /*9710*/  PRMT R153, RZ, 0x7610, R153 ;  /* 0x00007610ff997816 */ /* 0x000fc80000000099 */
[----:B------:R1:W2:Y:S01]  /*9720*/  @!P5 LDG.E.U8 R152, desc[UR18][R126.64] ;  /* 0x000000127e98d981 */ /* 0x0002a2000c1e1100 */
[----:B------:R-:W-:Y:S01]  /*9730*/  PRMT R154, RZ, 0x7610, R154 ;  /* 0x00007610ff9a7816 */ /* 0x000fe2000000009a */
[----:B-1----:R-:W-:Y:S02]  /*9740*/  @!P4 IMAD.MOV.U32 R126, RZ, RZ, R81 ;  /* 0x000000ffff7ec224 */ /* 0x002fe400078e0051 */
[----:B------:R-:W-:-:S05]  /*9750*/  @!P4 IMAD.MOV.U32 R127, RZ, RZ, R83 ;  /* 0x000000ffff7fc224 */ /* 0x000fca00078e0053 */
[----:B------:R1:W2:Y:S02]  /*9760*/  @!P4 LDG.E.U8 R153, desc[UR18][R126.64] ;  /* 0x000000127e99c981 */ /* 0x0002a4000c1e1100 */
[----:B-1----:R-:W-:Y:S02]  /*9770*/  @!P3 IMAD.MOV.U32 R126, RZ, RZ, R101 ;  /* 0x000000ffff7eb224 */ /* 0x002fe400078e0065 */
[----:B------:R-:W-:-:S05]  /*9780*/  @!P3 IMAD.MOV.U32 R127, RZ, RZ, R103 ;  /* 0x000000ffff7fb224 */ /* 0x000fca00078e0067 */
[----:B------:R0:W2:Y:S01]  /*9790*/  @!P3 LDG.E.U8 R154, desc[UR18][R126.64] ;  /* 0x000000127e9ab981 */ /* 0x0000a2000c1e1100 */
[----:B------:R-:W-:Y:S02]  /*97a0*/  PRMT R159, RZ, 0x7610, R159 ;  /* 0x00007610ff9f7816 */ /* 0x000fe4000000009f */
[----:B0-----:R-:W-:Y:S01]  /*97b0*/  LEA.HI R127, R91, 0x5e, RZ, 0x1a ;  /* 0x0000005e5b7f7811 */ /* 0x001fe200078fd0ff */
[----:B------:R-:W-:-:S03]  /*97c0*/  @!P0 IMAD.MOV.U32 R126, RZ, RZ, R53 ;  /* 0x000000ffff7e8224 */ /* 0x000fc600078e0035 */
[----:B------:R-:W-:Y:S01]  /*97d0*/  ISETP.GE.AND P3, PT, R127, UR20, PT ;  /* 0x000000147f007c0c */ /* 0x000fe2000bf66270 */
[----:B------:R-:W-:Y:S01]  /*97e0*/  @!P0 IMAD.MOV.U32 R127, RZ, RZ, R54 ;  /* 0x000000ffff7f8224 */ /* 0x000fe200078e0036 */
[----:B------:R-:W-:-:S04]  /*97f0*/  PRMT R160, RZ, 0x7610, R160 ;  /* 0x00007610ffa07816 */ /* 0x000fc800000000a0 */
[----:B------:R0:W2:Y:S01]  /*9800*/  @!P0 LDG.E.U8 R159, desc[UR18][R126.64] ;  /* 0x000000127e9f8981 */ /* 0x0000a2000c1e1100 */
[----:B------:R-:W-:Y:S01]  /*9810*/  PRMT R164, RZ, 0x7610, R164 ;  /* 0x00007610ffa47816 */ /* 0x000fe200000000a4 */
[----:B0-----:R-:W-:Y:S02]  /*9820*/  @!P1 IMAD.MOV.U32 R126, RZ, RZ, R82 ;  /* 0x000000ffff7e9224 */ /* 0x001fe400078e0052 */
[----:B------:R-:W-:-:S05]  /*9830*/  @!P1 IMAD.MOV.U32 R127, RZ, RZ, R85 ;  /* 0x000000ffff7f9224 */ /* 0x000fca00078e0055 */
[----:B------:R0:W2:Y:S02]  /*9840*/  @!P1 LDG.E.U8 R160, desc[UR18][R126.64] ;  /* 0x000000127ea09981 */ /* 0x0000a4000c1e1100 */
[----:B0-----:R-:W-:Y:S02]  /*9850*/  @!P3 IMAD.MOV.U32 R126, RZ, RZ, R115 ;  /* 0x000000ffff7eb224 */ /* 0x001fe400078e0073 */
[----:B------:R-:W-:-:S05]  /*9860*/  @!P3 IMAD.MOV.U32 R127, RZ, RZ, R116 ;  /* 0x000000ffff7fb224 */ /* 0x000fca00078e0074 */
[----:B------:R0:W2:Y:S02]  /*9870*/  @!P3 LDG.E.U8 R164, desc[UR18][R126.64] ;  /* 0x000000127ea4b981 */ /* 0x0000a4000c1e1100 */
[----:B0-----:R-:W0:Y:S01]  /*9880*/  S2R R127, SR_TID.X ;  /* 0x00000000007f7919 */ /* 0x001e220000002100 */
[----:B------:R-:W-:-:S04]  /*9890*/  SHF.R.U32.HI R91, RZ, 0x6, R91 ;  /* 0x00000006ff5b7819 */ /* 0x000fc8000001165b */
[----:B------:R-:W-:-:S04]  /*98a0*/  SGXT.U32 R91, R91, 0x1 ;  /* 0x000000015b5b781a */ /* 0x000fc80000000000 */
[----:B------:R-:W-:-:S04]  /*98b0*/  LOP3.LUT R91, R91, 0x62, RZ, 0xfc, !PT ;  /* 0x000000625b5b7812 */ /* 0x000fc800078efcff */
[----:B------:R-:W-:Y:S02]  /*98c0*/  ISETP.GE.AND P0, PT, R91, UR20, PT ;  /* 0x000000145b007c0c */ /* 0x000fe4000bf06270 */
[----:B0-----:R-:W-:-:S04]  /*98d0*/  SHF.R.U32.HI R127, RZ, 0x6, R127 ;  /* 0x00000006ff7f7819 */ /* 0x001fc8000001167f */
[----:B------:R-:W-:-:S04]  /*98e0*/  SGXT.U32 R127, R127, 0x1 ;  /* 0x000000017f7f781a */ /* 0x000fc80000000000 */
[----:B------:R-:W-:-:S04]  /*98f0*/  LOP3.LUT R127, R127, 0x64, RZ, 0xfc, !PT ;  /* 0x000000647f7f7812 */ /* 0x000fc800078efcff */
[----:B------:R-:W-:Y:S01]  /*9900*/  ISETP.GE.AND P1, PT, R127, UR20, PT ;  /* 0x000000147f007c0c */ /* 0x000fe2000bf26270 */
[----:B------:R-:W-:Y:S01]  /*9910*/  @!P0 IMAD.MOV.U32 R126, RZ, RZ, R55 ;  /* 0x000000ffff7e8224 */ /* 0x000fe200078e0037 */
[----:B------:R-:W-:Y:S01]  /*9920*/  PRMT R166, RZ, 0x7610, R166 ;  /* 0x00007610ffa67816 */ /* 0x000fe200000000a6 */
[----:B------:R-:W-:Y:S01]  /*9930*/  @!P0 IMAD.MOV.U32 R127, RZ, RZ, R57 ;  /* 0x000000ffff7f8224 */ /* 0x000fe200078e0039 */
[----:B------:R-:W-:Y:S01]  /*9940*/  PRMT R168, RZ, 0x7610, R168 ;  /* 0x00007610ffa87816 */ /* 0x000fe200000000a8 */
[----:B------:R-:W0:Y:S03]  /*9950*/  S2R R91, SR_TID.X ;  /* 0x00000000005b7919 */ /* 0x000e260000002100 */
[----:B------:R1:W2:Y:S05]  /*9960*/  @!P0 LDG.E.U8 R166, desc[UR18][R126.64] ;  /* 0x000000127ea68981 */ /* 0x0002aa000c1e1100 */
[----:B-1----:R-:W-:-:S02]  /*9970*/  @!P1 IMAD.MOV.U32 R126, RZ, RZ, R84 ;  /* 0x000000ffff7e9224 */ /* 0x002fc400078e0054 */
        /* <DEDUP_REMOVED lines=8> */
[----:B-1----:R-:W-:-:S04]  /*9a00*/  SHF.R.U32.HI R127, RZ, 0x6, R127 ;  /* 0x00000006ff7f7819 */ /* 0x002fc8000001167f */
[----:B------:R-:W-:-:S04]  /*9a10*/  SGXT.U32 R127, R127, 0x1 ;  /* 0x000000017f7f781a */ /* 0x000fc80000000000 */
[----:B------:R-:W-:-:S04]  /*9a20*/  LOP3.LUT R127, R127, 0x6a, RZ, 0xfc, !PT ;  /* 0x0000006a7f7f7812 */ /* 0x000fc800078efcff */
[----:B------:R-:W-:Y:S01]  /*9a30*/  ISETP.GE.AND P1, PT, R127, UR20, PT ;  /* 0x000000147f007c0c */ /* 0x000fe2000bf26270 */
[----:B------:R-:W-:Y:S01]  /*9a40*/  @!P0 IMAD.MOV.U32 R126, RZ, RZ, R102 ;  /* 0x000000ffff7e8224 */ /* 0x000fe200078e0066 */
[----:B------:R-:W-:Y:S01]  /*9a50*/  PRMT R170, RZ, 0x7610, R170 ;  /* 0x00007610ffaa7816 */ /* 0x000fe200000000aa */
[----:B------:R-:W-:Y:S01]  /*9a60*/  @!P0 IMAD.MOV.U32 R127, RZ, RZ, R104 ;  /* 0x000000ffff7f8224 */ /* 0x000fe200078e0068 */
[----:B------:R-:W-:-:S04]  /*9a70*/  PRMT R172, RZ, 0x7610, R172 ;  /* 0x00007610ffac7816 */ /* 0x000fc800000000ac */
[----:B------:R1:W2:Y:S05]  /*9a80*/  @!P0 LDG.E.U8 R170, desc[UR18][R126.64] ;  /* 0x000000127eaa8981 */ /* 0x0002aa000c1e1100 */
        /* <DEDUP_REMOVED lines=8> */
[----:B------:R-:W-:Y:S02]  /*9b10*/  PRMT R174, RZ, 0x7610, R174 ;  /* 0x00007610ffae7816 */ /* 0x000fe400000000ae */
[----:B-1----:R-:W-:-:S04]  /*9b20*/  LEA.HI R127, R127, 0x6e, RZ, 0x1a ;  /* 0x0000006e7f7f7811 */ /* 0x002fc800078fd0ff */
[----:B------:R-:W-:-:S05]  /*9b30*/  ISETP.GE.AND P1, PT, R127, UR20, PT ;  /* 0x000000147f007c0c */ /* 0x000fca000bf26270 */
[----:B------:R-:W-:Y:S02]  /*9b40*/  @!P0 IMAD.MOV.U32 R126, RZ, RZ, R87 ;  /* 0x000000ffff7e8224 */ /* 0x000fe400078e0057 */
[----:B------:R-:W-:Y:S01]  /*9b50*/  @!P0 IMAD.MOV.U32 R127, RZ, RZ, R89 ;  /* 0x000000ffff7f8224 */ /* 0x000fe200078e0059 */
[----:B------:R-:W-:Y:S01]  /*9b60*/  PRMT R176, RZ, 0x7610, R176 ;  /* 0x00007610ffb07816 */ /* 0x000fe200000000b0 */
[----:B------:R-:W0:Y:S03]  /*9b70*/  S2R R91, SR_TID.X ;  /* 0x00000000005b7919 */ /* 0x000e260000002100 */
        /* <DEDUP_REMOVED lines=9> */
[----:B-1----:R-:W-:-:S04]  /*9c10*/  SHF.R.U32.HI R127, RZ, 0x6, R127 ;  /* 0x00000006ff7f7819 */ /* 0x002fc8000001167f */
        /* <DEDUP_REMOVED lines=11> */
[----:B------:R1:W3:Y:S02]  /*9cd0*/  @!P1 LDG.E.U8 R180, desc[UR18][R126.64] ;  /* 0x000000127eb49981 */ /* 0x0002e4000c1e1100 */
        /* <DEDUP_REMOVED lines=14> */
[----:B------:R1:W3:Y:S05]  /*9dc0*/  @!P0 LDG.E.U8 R182, desc[UR18][R126.64] ;  /* 0x000000127eb68981 */ /* 0x0002ea000c1e1100 */
[----:B-1----:R-:W-:Y:S02]  /*9dd0*/  @!P1 IMAD.MOV.U32 R126, RZ, RZ, R171 ;  /* 0x000000ffff7e9224 */ /* 0x002fe400078e00ab */
        /* <DEDUP_REMOVED lines=8> */
[----:B------:R-:W-:Y:S02]  /*9e60*/  PRMT R186, RZ, 0x7610, R186 ;  /* 0x00007610ffba7816 */ /* 0x000fe400000000ba */
[----:B-1----:R-:W-:-:S04]  /*9e70*/  LEA.HI R127, R127, 0x7e, RZ, 0x1a ;  /* 0x0000007e7f7f7811 */ /* 0x002fc800078fd0ff */
[----:B------:R-:W-:-:S04]  /*9e80*/  ISETP.GE.AND P1, PT, R127, UR20, PT ;  /* 0x000000147f007c0c */ /* 0x000fc8000bf26270 */
[----:B------:R-:W-:Y:S02]  /*9e90*/  @!P0 IMAD.MOV.U32 R126, RZ, RZ, R175 ;  /* 0x000000ffff7e8224 */ /* 0x000fe400078e00af */
[----:B------:R-:W-:Y:S01]  /*9ea0*/  @!P0 IMAD.MOV.U32 R127, RZ, RZ, R173 ;  /* 0x000000ffff7f8224 */ /* 0x000fe200078e00ad */
[----:B------:R-:W-:-:S04]  /*9eb0*/  PRMT R188, RZ, 0x7610, R188 ;  /* 0x00007610ffbc7816 */ /* 0x000fc800000000bc */
[----:B------:R1:W3:Y:S02]  /*9ec0*/  @!P0 LDG.E.U8 R186, desc[UR18][R126.64] ;  /* 0x000000127eba8981 */ /* 0x0002e4000c1e1100 */
[----:B-1----:R-:W-:Y:S02]  /*9ed0*/  @!P1 IMAD.MOV.U32 R126, RZ, RZ, R179 ;  /* 0x000000ffff7e9224 */ /* 0x002fe400078e00b3 */
[----:B------:R-:W-:Y:S01]  /*9ee0*/  @!P1 IMAD.MOV.U32 R127, RZ, RZ, R177 ;  /* 0x000000ffff7f9224 */ /* 0x000fe200078e00b1 */
[----:B0-----:R-:W-:-:S04]  /*9ef0*/  LOP3.LUT R91, R91, 0x7f, RZ, 0xc0, !PT ;  /* 0x0000007f5b5b7812 */ /* 0x001fc800078ec0ff */
[----:B------:R0:W3:Y:S01]  /*9f00*/  @!P1 LDG.E.U8 R188, desc[UR18][R126.64] ;  /* 0x000000127ebc9981 */ /* 0x0000e2000c1e1100 */
[----:B------:R-:W-:Y:S01]  /*9f10*/  BAR.SYNC.DEFER_BLOCKING 0x0 ;  /* 0x0000000000007b1d */ /* 0x000fe20000010000 */
[----:B------:R-:W-:Y:S02]  /*9f20*/  ISETP.GE.AND P0, PT, R91, UR20, PT ;  /* 0x000000145b007c0c */ /* 0x000fe4000bf06270 */
[----:B------:R-:W-:Y:S02]  /*9f30*/  PRMT R190, RZ, 0x7610, R190 ;  /* 0x00007610ffbe7816 */ /* 0x000fe400000000be */
[----:B------:R-:W-:-:S09]  /*9f40*/  PRMT R192, RZ, 0x7610, R192 ;  /* 0x00007610ffc07816 */ /* 0x000fd200000000c0 */
[----:B0-----:R-:W-:Y:S02]  /*9f50*/  @!P0 IMAD.MOV.U32 R126, RZ, RZ, R183 ;  /* 0x000000ffff7e8224 */ /* 0x001fe400078e00b7 */
[----:B------:R-:W-:Y:S01]  /*9f60*/  @!P0 IMAD.MOV.U32 R127, RZ, RZ, R181 ;  /* 0x000000ffff7f8224 */ /* 0x000fe200078e00b5 */
[----:B------:R-:W-:-:S04]  /*9f70*/  PRMT R194, RZ, 0x7610, R194 ;  /* 0x00007610ffc27816 */ /* 0x000fc800000000c2 */
[----:B------:R0:W3:Y:S02]  /*9f80*/  @!P0 LDG.E.U8 R190, desc[UR18][R126.64] ;  /* 0x000000127ebe8981 */ /* 0x0000e4000c1e1100 */
[----:B0-----:R-:W-:Y:S02]  /*9f90*/  @!P0 IMAD.MOV.U32 R126, RZ, RZ, R209 ;  /* 0x000000ffff7e8224 */ /* 0x001fe400078e00d1 */
[----:B------:R-:W-:-:S05]  /*9fa0*/  @!P0 IMAD.MOV.U32 R127, RZ, RZ, R208 ;  /* 0x000000ffff7f8224 */ /* 0x000fca00078e00d0 */
[----:B------:R0:W3:Y:S01]  /*9fb0*/  @!P0 LDG.E.U8 R192, desc[UR18][R126.64] ;  /* 0x000000127ec08981 */ /* 0x0000e2000c1e1100 */
[----:B------:R-:W-:Y:S01]  /*9fc0*/  PRMT R196, RZ, 0x7610, R196 ;  /* 0x00007610ffc47816 */ /* 0x000fe200000000c4 */
        /* <DEDUP_REMOVED lines=14> */
[----:B------:R0:W3:Y:S04]  /*a0b0*/  @!P0 LDG.E.U8 R200, desc[UR18][R126.64] ;  /* 0x000000127ec88981 */ /* 0x0000e8000c1e1100 */
[----:B------:R1:W-:Y:S01]  /*a0c0*/  STS.U8 [R91+UR7+0x2000], R147 ;  /* 0x002000935b007988 */ /* 0x0003e20008000007 */
[----:B0-----:R-:W-:Y:S02]  /*a0d0*/  @!P0 IMAD.MOV.U32 R126, RZ, RZ, R227 ;  /* 0x000000ffff7e8224 */ /* 0x001fe400078e00e3 */
[----:B------:R-:W-:Y:S01]  /*a0e0*/  @!P0 IMAD.MOV.U32 R127, RZ, RZ, R226 ;  /* 0x000000ffff7f8224 */ /* 0x000fe200078e00e2 */
[----:B-1----:R-:W-:-:S04]  /*a0f0*/  PRMT R147, RZ, 0x7610, R147 ;  /* 0x00007610ff937816 */ /* 0x002fc80000000093 */
[----:B------:R0:W3:Y:S04]  /*a100*/  @!P0 LDG.E.U8 R202, desc[UR18][R126.64] ;  /* 0x000000127eca8981 */ /* 0x0000e8000c1e1100 */
[----:B------:R1:W-:Y:S01]  /*a110*/  STS.U8 [R91+UR7+0x2200], R146 ;  /* 0x002200925b007988 */ /* 0x0003e20008000007 */
[----:B0-----:R-:W-:Y:S02]  /*a120*/  @!P0 IMAD.MOV.U32 R126, RZ, RZ, R245 ;  /* 0x000000ffff7e8224 */ /* 0x001fe400078e00f5 */
[----:B------:R-:W-:Y:S01]  /*a130*/  @!P0 IMAD.MOV.U32 R127, RZ, RZ, R244 ;  /* 0x000000ffff7f8224 */ /* 0x000fe200078e00f4 */
[----:B-1----:R-:W-:-:S04]  /*a140*/  PRMT R146, RZ, 0x7610, R146 ;  /* 0x00007610ff927816 */ /* 0x002fc80000000092 */
[----:B------:R0:W3:Y:S04]  /*a150*/  @!P0 LDG.E.U8 R147, desc[UR18][R126.64] ;  /* 0x000000127e938981 */ /* 0x0000e8000c1e1100 */
[----:B--2---:R1:W-:Y:S01]  /*a160*/  STS.U8 [R91+UR7+0x2400], R145 ;  /* 0x002400915b007988 */ /* 0x0043e20008000007 */
[----:B0-----:R-:W-:Y:S02]  /*a170*/  @!P0 IMAD.MOV.U32 R126, RZ, RZ, R191 ;  /* 0x000000ffff7e8224 */ /* 0x001fe400078e00bf */
[----:B------:R-:W-:Y:S01]  /*a180*/  @!P0 IMAD.MOV.U32 R127, RZ, RZ, R189 ;  /* 0x000000ffff7f8224 */ /* 0x000fe200078e00bd */
[----:B-1----:R-:W-:-:S04]  /*a190*/  PRMT R145, RZ, 0x7610, R145 ;  /* 0x00007610ff917816 */ /* 0x002fc80000000091 */
[----:B------:R0:W2:Y:S04]  /*a1a0*/  @!P0 LDG.E.U8 R146, desc[UR18][R126.64] ;  /* 0x000000127e928981 */ /* 0x0000a8000c1e1100 */
[----:B------:R1:W-:Y:S01]  /*a1b0*/  STS.U8 [R91+UR7+0x2600], R144 ;  /* 0x002600905b007988 */ /* 0x0003e20008000007 */
        /* <DEDUP_REMOVED lines=63> */
[----:B------:R0:W2:Y:S02]  /*a5b0*/  @!P0 LDG.E.U8 R151, desc[UR18][R126.64] ;  /* 0x000000127e978981 */ /* 0x0000a4000c1e1100 */
[----:B0-----:R-:W-:Y:S02]  /*a5c0*/  @!P0 IMAD.MOV.U32 R126, RZ, RZ, R235 ;  /* 0x000000ffff7e8224 */ /* 0x001fe400078e00eb */
[----:B------:R-:W-:-:S05]  /*a5d0*/  @!P0 IMAD.MOV.U32 R127, RZ, RZ, R234 ;  /* 0x000000ffff7f8224 */ /* 0x000fca00078e00ea */
[----:B------:R0:W2:Y:S04]  /*a5e0*/  @!P0 LDG.E.U8 R148, desc[UR18][R126.64] ;  /* 0x000000127e948981 */ /* 0x0000a8000c1e1100 */
[----:B------:R-:W0:Y:S01]  /*a5f0*/  LDL R127, [R1] ;  /* 0x00000000017f7983 */ /* 0x000e220000100800 */
[----:B------:R-:W-:-:S05]  /*a600*/  LOP3.LUT R91, R91, 0x10, RZ, 0x3c, !PT ;  /* 0x000000105b5b7812 */ /* 0x000fca00078e3cff */
[----:B------:R1:W-:Y:S04]  /*a610*/  STS.U8 [R91+UR7+0x2080], R236 ;  /* 0x002080ec5b007988 */ /* 0x0003e80008000007 */
[----:B------:R4:W-:Y:S01]  /*a620*/  STS.U8 [R91+UR7+0x2280], R238 ;  /* 0x002280ee5b007988 */ /* 0x0009e20008000007 */
[----:B-1----:R-:W-:Y:S02]  /*a630*/  PRMT R236, RZ, 0x7610, R236 ;  /* 0x00007610ffec7816 */ /* 0x002fe400000000ec */
[----:B----4-:R-:W-:Y:S01]  /*a640*/  PRMT R238, RZ, 0x7610, R238 ;  /* 0x00007610ffee7816 */ /* 0x010fe200000000ee */
[----:B------:R1:W-:Y:S04]  /*a650*/  STS.U8 [R91+UR7+0x2480], R167 ;  /* 0x002480a75b007988 */ /* 0x0003e80008000007 */
[----:B------:R4:W-:Y:S01]  /*a660*/  STS.U8 [R91+UR7+0x2680], R163 ;  /* 0x002680a35b007988 */ /* 0x0009e20008000007 */
[----:B-1----:R-:W-:-:S02]  /*a670*/  PRMT R167, RZ, 0x7610, R167 ;  /* 0x00007610ffa77816 */ /* 0x002fc400000000a7 */
[----:B----4-:R-:W-:Y:S01]  /*a680*/  PRMT R163, RZ, 0x7610, R163 ;  /* 0x00007610ffa37816 */ /* 0x010fe200000000a3 */
[----:B0-----:R-:W-:Y:S02]  /*a690*/  @!P0 IMAD.MOV.U32 R126, RZ, RZ, R127 ;  /* 0x000000ffff7e8224 */ /* 0x001fe400078e007f */
[----:B------:R-:W-:-:S05]  /*a6a0*/  @!P0 IMAD.MOV.U32 R127, RZ, RZ, R252 ;  /* 0x000000ffff7f8224 */ /* 0x000fca00078e00fc */
[----:B------:R0:W4:Y:S02]  /*a6b0*/  @!P0 LDG.E.U8 R236, desc[UR18][R126.64] ;  /* 0x000000127eec8981 */ /* 0x000124000c1e1100 */
[----:B0-----:R-:W-:Y:S02]  /*a6c0*/  @!P0 IMAD.MOV.U32 R126, RZ, RZ, R205 ;  /* 0x000000ffff7e8224 */ /* 0x001fe400078e00cd */
[----:B------:R-:W-:-:S05]  /*a6d0*/  @!P0 IMAD.MOV.U32 R127, RZ, RZ, R204 ;  /* 0x000000ffff7f8224 */ /* 0x000fca00078e00cc */
[----:B------:R0:W2:Y:S02]  /*a6e0*/  @!P0 LDG.E.U8 R238, desc[UR18][R126.64] ;  /* 0x000000127eee8981 */ /* 0x0000a4000c1e1100 */
[----:B0-----:R-:W-:Y:S02]  /*a6f0*/  @!P0 IMAD.MOV.U32 R126, RZ, RZ, R221 ;  /* 0x000000ffff7e8224 */ /* 0x001fe400078e00dd */
[----:B------:R-:W-:-:S05]  /*a700*/  @!P0 IMAD.MOV.U32 R127, RZ, RZ, R220 ;  /* 0x000000ffff7f8224 */ /* 0x000fca00078e00dc */
[----:B------:R0:W2:Y:S02]  /*a710*/  @!P0 LDG.E.U8 R167, desc[UR18][R126.64] ;  /* 0x000000127ea78981 */ /* 0x0000a4000c1e1100 */
[----:B0-----:R-:W-:Y:S02]  /*a720*/  @!P0 IMAD.MOV.U32 R126, RZ, RZ, R239 ;  /* 0x000000ffff7e8224 */ /* 0x001fe400078e00ef */
[----:B------:R-:W-:-:S05]  /*a730*/  @!P0 IMAD.MOV.U32 R127, RZ, RZ, R237 ;  /* 0x000000ffff7f8224 */ /* 0x000fca00078e00ed */
[----:B------:R0:W2:Y:S04]  /*a740*/  @!P0 LDG.E.U8 R163, desc[UR18][R126.64] ;  /* 0x000000127ea38981 */ /* 0x0000a8000c1e1100 */
[----:B------:R-:W0:Y:S04]  /*a750*/  LDL R126, [R1+0x4] ;  /* 0x00000400017e7983 */ /* 0x000e280000100800 */
[----:B------:R-:W0:Y:S04]  /*a760*/  LDL R127, [R1+0x8] ;  /* 0x00000800017f7983 */ /* 0x000e280000100800 */
[----:B------:R1:W-:Y:S04]  /*a770*/  STS.U8 [R91+UR7+0x2880], R161 ;  /* 0x002880a15b007988 */ /* 0x0003e80008000007 */
[----:B------:R3:W-:Y:S01]  /*a780*/  STS.U8 [R91+UR7+0x2a80], R128 ;  /* 0x002a80805b007988 */ /* 0x0007e20008000007 */
[----:B-1----:R-:W-:-:S02]  /*a790*/  PRMT R161, RZ, 0x7610, R161 ;  /* 0x00007610ffa17816 */ /* 0x002fc400000000a1 */
[----:B---3--:R-:W-:Y:S01]  /*a7a0*/  PRMT R128, RZ, 0x7610, R128 ;  /* 0x00007610ff807816 */ /* 0x008fe20000000080 */
[----:B------:R1:W-:Y:S04]  /*a7b0*/  STS.U8 [R91+UR7+0x2c80], R122 ;  /* 0x002c807a5b007988 */ /* 0x0003e80008000007 */
[----:B------:R3:W-:Y:S01]  /*a7c0*/  STS.U8 [R91+UR7+0x2e80], R125 ;  /* 0x002e807d5b007988 */ /* 0x0007e20008000007 */
[----:B-1----:R-:W-:Y:S02]  /*a7d0*/  PRMT R122, RZ, 0x7610, R122 ;  /* 0x00007610ff7a7816 */ /* 0x002fe4000000007a */
[----:B---3--:R-:W-:Y:S02]  /*a7e0*/  PRMT R125, RZ, 0x7610, R125 ;  /* 0x00007610ff7d7816 */ /* 0x008fe4000000007d */
[----:B0-----:R-:W-:-:S04]  /*a7f0*/  @!P0 LOP3.LUT R127, R127, R126, RZ, 0x3c, !PT ;  /* 0x0000007e7f7f8212 */ /* 0x001fc800078e3cff */
[----:B------:R-:W-:-:S04]  /*a800*/  @!P0 LOP3.LUT R126, R127, R126, RZ, 0x3c, !PT ;  /* 0x0000007e7f7e8212 */ /* 0x000fc800078e3cff */
[----:B------:R-:W-:-:S05]  /*a810*/  @!P0 LOP3.LUT R127, R127, R126, RZ, 0x3c, !PT ;  /* 0x0000007e7f7f8212 */ /* 0x000fca00078e3cff */
[----:B------:R0:W3:Y:S02]  /*a820*/  @!P0 LDG.E.U8 R161, desc[UR18][R126.64] ;  /* 0x000000127ea18981 */ /* 0x0000e4000c1e1100 */
        /* <DEDUP_REMOVED lines=11> */
[----:B------:R1:W-:Y:S02]  /*a8e0*/  STS.U8 [R91+UR7+0x3080], R130 ;  /* 0x003080825b007988 */ /* 0x0003e40008000007 */
[----:B-1----:R-:W-:-:S02]  /*a8f0*/  PRMT R130, RZ, 0x7610, R130 ;  /* 0x00007610ff827816 */ /* 0x002fc40000000082 */
[----:B------:R1:W-:Y:S02]  /*a900*/  STS.U8 [R91+UR7+0x3280], R133 ;  /* 0x003280855b007988 */ /* 0x0003e40008000007 */
[----:B-1----:R-:W1:Y:S01]  /*a910*/  S2R R133, SR_TID.X ;  /* 0x0000000000857919 */ /* 0x002e620000002100 */
[----:B0-----:R-:W-:-:S04]  /*a920*/  @!P0 LOP3.LUT R127, R127, R126, RZ, 0x3c, !PT ;  /* 0x0000007e7f7f8212 */ /* 0x001fc800078e3cff */
[----:B------:R-:W-:-:S04]  /*a930*/  @!P0 LOP3.LUT R126, R127, R126, RZ, 0x3c, !PT ;  /* 0x0000007e7f7e8212 */ /* 0x000fc800078e3cff */
[----:B------:R-:W-:-:S05]  /*a940*/  @!P0 LOP3.LUT R127, R127, R126, RZ, 0x3c, !PT ;  /* 0x0000007e7f7f8212 */ /* 0x000fca00078e3cff */
[----:B------:R0:W2:Y:S04]  /*a950*/  @!P0 LDG.E.U8 R130, desc[UR18][R126.64] ;  /* 0x000000127e828981 */ /* 0x0000a8000c1e1100 */
[----:B------:R-:W2:Y:S01]  /*a960*/  LDL.LU R126, [R1+0x18] ;  /* 0x00001800017e7983 */ /* 0x000ea20000300800 */
[----:B0-----:R-:W0:Y:S01]  /*a970*/  S2R R127, SR_TID.X ;  /* 0x00000000007f7919 */ /* 0x001e220000002100 */
[----:B-1----:R-:W-:Y:S02]  /*a980*/  LOP3.LUT R133, R133, 0x7f, RZ, 0xc0, !PT ;  /* 0x0000007f85857812 */ /* 0x002fe400078ec0ff */
[----:B------:R1:W5:Y:S02]  /*a990*/  LDL.LU R91, [R1+0x3c] ;  /* 0x00003c00015b7983 */ /* 0x0003640000300800 */
[----:B------:R-:W-:-:S05]  /*a9a0*/  LOP3.LUT R133, R133, 0x10, RZ, 0x3c, !PT ;  /* 0x0000001085857812 */ /* 0x000fca00078e3cff */
[----:B------:R-:W-:Y:S04]  /*a9b0*/  STS.U8 [R133+UR7+0x3480], R152 ;  /* 0x0034809885007988 */ /* 0x000fe80008000007 */
[----:B------:R0:W-:Y:S02]  /*a9c0*/  STS.U8 [R133+UR7+0x3680], R159 ;  /* 0x0036809f85007988 */ /* 0x0001e40008000007 */
[----:B0-----:R-:W-:-:S04]  /*a9d0*/  LOP3.LUT R127, R127, 0x7f, RZ, 0xc0, !PT ;  /* 0x0000007f7f7f7812 */ /* 0x001fc800078ec0ff */
[C---:B------:R-:W-:Y:S02]  /*a9e0*/  LOP3.LUT R159, R127.reuse, 0x10, RZ, 0x3c, !PT ;  /* 0x000000107f9f7812 */ /* 0x040fe400078e3cff */
[----:B------:R-:W-:-:S03]  /*a9f0*/  LOP3.LUT R152, R127, 0x20, RZ, 0x3c, !PT ;  /* 0x000000207f987812 */ /* 0x000fc600078e3cff */
[----:B------:R-:W-:Y:S04]  /*aa00*/  STS.U8 [R159+UR7+0x3880], R166 ;  /* 0x003880a69f007988 */ /* 0x000fe80008000007 */
[----:B------:R-:W-:Y:S04]  /*aa10*/  STS.U8 [R159+UR7+0x3a80], R172 ;  /* 0x003a80ac9f007988 */ /* 0x000fe80008000007 */
[----:B------:R-:W-:Y:S04]  /*aa20*/  STS.U8 [R159+UR7+0x3c80], R178 ;  /* 0x003c80b29f007988 */ /* 0x000fe80008000007 */
[----:B------:R-:W-:Y:S01]  /*aa30*/  STS.U8 [R159+UR7+0x3e80], R184 ;  /* 0x003e80b89f007988 */ /* 0x000fe20008000007 */
[----:B------:R-:W-:-:S03]  /*aa40*/  LOP3.LUT R133, R127, 0x30, RZ, 0x3c, !PT ;  /* 0x000000307f857812 */ /* 0x000fc600078e3cff */
[----:B--2---:R-:W-:Y:S04]  /*aa50*/  STS.U8 [R152+UR7+0x2100], R126 ;  /* 0x0021007e98007988 */ /* 0x004fe80008000007 */
[----:B------:R0:W-:Y:S04]  /*aa60*/  STS.U8 [R152+UR7+0x2300], R92 ;  /* 0x0023005c98007988 */ /* 0x0001e80008000007 */
[----:B------:R2:W-:Y:S04]  /*aa70*/  STS.U8 [R152+UR7+0x2500], R61 ;  /* 0x0025003d98007988 */ /* 0x0005e80008000007 */
[----:B------:R0:W-:Y:S04]  /*aa80*/  STS.U8 [R152+UR7+0x2700], R62 ;  /* 0x0027003e98007988 */ /* 0x0001e80008000007 */
        /* <DEDUP_REMOVED lines=10> */
[----:B0-----:R1:W5:Y:S04]  /*ab30*/  LDL.LU R92, [R1+0x38] ;  /* 0x00003800015c7983 */ /* 0x0013680000300800 */
[----:B------:R-:W-:Y:S04]  /*ab40*/  STS.U8 [R152+UR7+0x3d00], R180 ;  /* 0x003d00b498007988 */ /* 0x000fe80008000007 */
[----:B--2---:R1:W5:Y:S04]  /*ab50*/  LDL.LU R61, [R1+0x34] ;  /* 0x00003400013d7983 */ /* 0x0043680000300800 */
[----:B------:R-:W-:Y:S04]  /*ab60*/  STS.U8 [R152+UR7+0x3f00], R186 ;  /* 0x003f00ba98007988 */ /* 0x000fe80008000007 */
[----:B------:R1:W5:Y:S04]  /*ab70*/  LDL.LU R62, [R1+0x30] ;  /* 0x00003000013e7983 */ /* 0x0003680000300800 */
[----:B------:R0:W-:Y:S04]  /*ab80*/  STS.U8 [R133+UR7+0x2180], R31 ;  /* 0x0021801f85007988 */ /* 0x0001e80008000007 */
[----:B------:R2:W-:Y:S04]  /*ab90*/  STS.U8 [R133+UR7+0x2380], R33 ;  /* 0x0023802185007988 */ /* 0x0005e80008000007 */
[----:B------:R1:W-:Y:S04]  /*aba0*/  STS.U8 [R133+UR7+0x2580], R0 ;  /* 0x0025800085007988 */ /* 0x0003e80008000007 */
[----:B0-----:R0:W5:Y:S04]  /*abb0*/  LDL.LU R31, [R1+0x2c] ;  /* 0x00002c00011f7983 */ /* 0x0011680000300800 */
[----:B--2---:R0:W5:Y:S04]  /*abc0*/  LDL.LU R33, [R1+0x28] ;  /* 0x0000280001217983 */ /* 0x0041680000300800 */
[----:B-1----:R0:W5:Y:S04]  /*abd0*/  LDL.LU R0, [R1+0x24] ;  /* 0x0000240001007983 */ /* 0x0021680000300800 */
[----:B------:R1:W-:Y:S04]  /*abe0*/  STS.U8 [R133+UR7+0x2780], R2 ;  /* 0x0027800285007988 */ /* 0x0003e80008000007 */
[----:B-1----:R0:W5:Y:S01]  /*abf0*/  LDL.LU R2, [R1+0x20] ;  /* 0x0000200001027983 */ /* 0x0021620000300800 */
[----:B------:R-:W1:Y:S03]  /*ac00*/  S2R R126, SR_TID.X ;  /* 0x00000000007e7919 */ /* 0x000e660000002100 */
        /* <DEDUP_REMOVED lines=8> */
[----:B-1----:R-:W-:-:S03]  /*ac90*/  LOP3.LUT R127, R126, 0x7f, RZ, 0xc0, !PT ;  /* 0x0000007f7e7f7812 */ /* 0x002fc600078ec0ff */
        /* <DEDUP_REMOVED lines=8> */
[----:B------:R-:W-:-:S03]  /*ad20*/  LOP3.LUT R126, R126, 0x7f, RZ, 0xc0, !PT ;  /* 0x0000007f7e7e7812 */ /* 0x000fc600078ec0ff */
        /* <DEDUP_REMOVED lines=17> */
[----:B------:R1:W-:Y:S04]  /*ae40*/  STS.U8 [R121+UR7+0x5e00], R135 ;  /* 0x005e008779007988 */ /* 0x0003e80008000007 */
[----:B------:R-:W-:Y:S04]  /*ae50*/  STS.U8 [R120+UR7+0x5280], R134 ;  /* 0x0052808678007988 */ /* 0x000fe80008000007 */
[----:B------:R-:W-:Y:S01]  /*ae60*/  STS.U8 [R120+UR7+0x5680], R151 ;  /* 0x0056809778007988 */ /* 0x000fe20008000007 */
[----:B-1----:R-:W-:-:S03]  /*ae70*/  LOP3.LUT R121, R127, 0x60, RZ, 0x3c, !PT ;  /* 0x000000607f797812 */ /* 0x002fc600078e3cff */
[----:B------:R-:W-:Y:S04]  /*ae80*/  STS.U8 [R120+UR7+0x5a80], R148 ;  /* 0x005a809478007988 */ /* 0x000fe80008000007 */
[----:B----4-:R1:W-:Y:S04]  /*ae90*/  STS.U8 [R120+UR7+0x5e80], R236 ;  /* 0x005e80ec78007988 */ /* 0x0103e80008000007 */
[----:B------:R0:W-:Y:S04]  /*aea0*/  STS.U8 [R121+UR7+0x5300], R238 ;  /* 0x005300ee79007988 */ /* 0x0001e80008000007 */
[----:B------:R0:W-:Y:S01]  /*aeb0*/  STS.U8 [R121+UR7+0x5700], R167 ;  /* 0x005700a779007988 */ /* 0x0001e20008000007 */
[----:B-1----:R-:W-:-:S03]  /*aec0*/  LOP3.LUT R120, R127, 0x70, RZ, 0x3c, !PT ;  /* 0x000000707f787812 */ /* 0x002fc600078e3cff */
[----:B------:R0:W-:Y:S04]  /*aed0*/  STS.U8 [R121+UR7+0x5b00], R163 ;  /* 0x005b00a379007988 */ /* 0x0001e80008000007 */
[----:B---3--:R0:W-:Y:S04]  /*aee0*/  STS.U8 [R121+UR7+0x5f00], R161 ;  /* 0x005f00a179007988 */ /* 0x0081e80008000007 */
[----:B------:R0:W-:Y:S04]  /*aef0*/  STS.U8 [R120+UR7+0x5380], R128 ;  /* 0x0053808078007988 */ /* 0x0001e80008000007 */
[----:B------:R0:W-:Y:S04]  /*af00*/  STS.U8 [R120+UR7+0x5780], R122 ;  /* 0x0057807a78007988 */ /* 0x0001e80008000007 */
[----:B------:R0:W-:Y:S04]  /*af10*/  STS.U8 [R120+UR7+0x5b80], R125 ;  /* 0x005b807d78007988 */ /* 0x0001e80008000007 */
[----:B------:R0:W-:Y:S01]  /*af20*/  STS.U8 [R120+UR7+0x5f80], R130 ;  /* 0x005f808278007988 */ /* 0x0001e20008000007 */
[----:B------:R1:W-:Y:S06]  /*af30*/  MEMBAR.ALL.CTA ;  /* 0x0000000000007992 */ /* 0x0003ec0000008000 */
[----:B-1----:R-:W1:Y:S02]  /*af40*/  FENCE.VIEW.ASYNC.S ;  /* 0x00000000000073c6 */ /* 0x002e640000000000 */
[----:B-1----:R-:W-:Y:S01]  /*af50*/  BAR.SYNC.DEFER_BLOCKING 0x0 ;  /* 0x0000000000007b1d */ /* 0x002fe20000010000 */
[----:B------:R-:W-:-:S04]  /*af60*/  ULEA UR9, UR21, UR7, 0x3 ;  /* 0x0000000715097291 */ /* 0x000fc8000f8e18ff */
[----:B------:R-:W-:Y:S01]  /*af70*/  UIADD3 UR9, UPT, UPT, UR9, 0x6000, URZ ;  /* 0x0000600009097890 */ /* 0x000fe2000fffe0ff */
[----:B------:R-:W-:Y:S01]  /*af80*/  UMOV UR4, UR5 ;  /* 0x0000000500047c82 */ /* 0x000fe20008000000 */
        /* <DEDUP_REMOVED lines=8> */
[----:B------:R-:W-:Y:S01]  /*b010*/  UMOV UR10, UR16 ;  /* 0x00000010000a7c82 */ /* 0x000fe20008000000 */
[----:B------:R-:W-:Y:S01]  /*b020*/  UMOV UR11, 0x80004020 ;  /* 0x80004020000b7882 */ /* 0x000fe20000000000 */
[----:B------:R-:W-:Y:S01]  /*b030*/  UMOV UR13, 0x40004040 ;  /* 0x40004040000d7882 */ /* 0x000fe20000000000 */
[----:B------:R-:W-:Y:S01]  /*b040*/  UMOV UR38, 0x0 ;  /* 0x0000000000267882 */ /* 0x000fe20000000000 */
[----:B------:R-:W-:Y:S01]  /*b050*/  UMOV UR39, 0x8108490 ;  /* 0x0810849000277882 */ /* 0x000fe20000000000 */
[----:B------:R-:W-:Y:S01]  /*b060*/  UMOV UR40, 0x0 ;  /* 0x0000000000287882 */ /* 0x000fe20000000000 */
[----:B------:R-:W-:Y:S01]  /*b070*/  UMOV UR41, 0x8108490 ;  /* 0x0810849000297882 */ /* 0x000fe20000000000 */
[----:B------:R-:W-:Y:S01]  /*b080*/  UMOV UR42, 0x0 ;  /* 0x00000000002a7882 */ /* 0x000fe20000000000 */
[----:B------:R-:W-:Y:S01]  /*b090*/  UMOV UR43, 0x8108490 ;  /* 0x08108490002b7882 */ /* 0x000fe20000000000 */
[----:B------:R0:W-:Y:S01]  /*b0a0*/  UTCQMMA.2CTA gdesc[UR10], gdesc[UR12], tmem[UR24], tmem[UR38], idesc[UR39], UPT ;  /* 0x00ff260c0a0075ea */ /* 0x0001e2000ba00318 */
        /* <DEDUP_REMOVED lines=8> */
.L_x_15:
[----:B------:R-:W-:Y:S01]  /*b130*/  UIADD3 UR21, UPT, UPT, UR21, 0x1, URZ ;  /* 0x0000000115157890 */ /* 0x000fe2000fffe0ff */
[----:B------:R-:W-:Y:S01]  /*b140*/  IMAD.U32 R119, RZ, RZ, UR4 ;  /* 0x00000004ff777e24 */ /* 0x000fe2000f8e00ff */
[----:B------:R-:W-:Y:S02]  /*b150*/  UIADD3 UR17, UPT, UPT, UR17, -0x1, URZ ;  /* 0xffffffff11117890 */ /* 0x000fe4000fffe0ff */
[----:B------:R-:W-:Y:S02]  /*b160*/  UISETP.GT.AND UP2, UPT, UR21, 0x1, UPT ;  /* 0x000000011500788c */ /* 0x000fe4000bf44270 */
[----:B------:R-:W-:Y:S02]  /*b170*/  UIADD3 UR20, UPT, UPT, UR20, -0x80, URZ ;  /* 0xffffff8014147890 */ /* 0x000fe4000fffe0ff */
[----:B0-----:R-:W-:Y:S02]  /*b180*/  USEL UR5, URZ, 0x1, !UP2 ;  /* 0x00000001ff057887 */ /* 0x001fe4000d000000 */
[----:B------:R-:W-:-:S02]  /*b190*/  USEL UR21, UR21, URZ, !UP2 ;  /* 0x000000ff15157287 */ /* 0x000fc4000d000000 */
[----:B------:R-:W-:Y:S02]  /*b1a0*/  UISETP.NE.U32.AND UP2, UPT, UR17, URZ, UPT ;  /* 0x000000ff1100728c */ /* 0x000fe4000bf45070 */
[----:B------:R-:W-:-:S07]  /*b1b0*/  ULOP3.LUT UR5, UR4, UR5, URZ, 0x3c, !UPT ;  /* 0x0000000504057292 */ /* 0x000fce000f8e3cff */
[----:B------:R-:W-:Y:S05]  /*b1c0*/  BRA.U UP2, `(.L_x_16) ;  /* 0xffffffbd02947547 */ /* 0x000fea000b83ffff */
.L_x_13:
[----:B------:R-:W-:-:S09]  /*b1d0*/  UISETP.GE.AND UP1, UPT, UR25, 0x80, UPT ;  /* 0x000000801900788c */ /* 0x000fd2000bf26270 */
[----:B------:R-:W-:Y:S05]  /*b1e0*/  BRA.U !UP1, `(.L_x_17) ;  /* 0x0000000109107547 */ /* 0x000fea000b800000 */
[----:B------:R-:W-:-:S06]  /*b1f0*/  USHF.L.U32 UR4, UR4, 0x1f, URZ ;  /* 0x0000001f04047899 */ /* 0x000fcc00080006ff */
[----:B-----5:R-:W-:-:S04]  /*b200*/  IMAD.U32 R0, RZ, RZ, UR4 ;  /* 0x00000004ff007e24 */ /* 0x020fc8000f8e00ff */
[----:B------:R-:W0:Y:S02]  /*b210*/  SYNCS.PHASECHK.TRANS64.TRYWAIT P0, [UR9], R0 ;  /* 0x00000000ff0075a7 */ /* 0x000e240008001109 */
[----:B0-----:R-:W-:Y:S05]  /*b220*/  @!P0 BRA `(.L_x_18) ;  /* 0x0000001800bc8947 */ /* 0x001fea0003800000 */
.L_x_17:
[----:B------:R-:W2:Y:S01]  /*b230*/  LDL.LU R44, [R1+0x1c] ;  /* 0x00001c00012c7983 */ /* 0x000ea20000300800 */
[----:B------:R-:W2:Y:S01]  /*b240*/  LDCU UR4, c[0x0][0x3b4] ;  /* 0x00007680ff0477ac */ /* 0x000ea20008000800 */
[----:B------:R-:W-:Y:S01]  /*b250*/  IMAD.U32 R53, RZ, RZ, UR6 ;  /* 0x00000006ff357e24 */ /* 0x000fe2000f8e00ff */
[----:B------:R-:W-:Y:S01]  /*b260*/  BAR.SYNC.DEFER_BLOCKING 0x0 ;  /* 0x0000000000007b1d */ /* 0x000fe20000010000 */
[----:B------:R-:W-:Y:S02]  /*b270*/  IMAD.U32 R49, RZ, RZ, UR6 ;  /* 0x00000006ff317e24 */ /* 0x000fe4000f8e00ff */
[----:B------:R-:W-:Y:S02]  /*b280*/  IMAD.U32 R39, RZ, RZ, UR6 ;  /* 0x00000006ff277e24 */ /* 0x000fe4000f8e00ff */
[----:B------:R-:W-:Y:S01]  /*b290*/  IMAD.U32 R41, RZ, RZ, UR6 ;  /* 0x00000006ff297e24 */ /* 0x000fe2000f8e00ff */
[----:B------:R-:W0:Y:S01]  /*b2a0*/  LDCU UR5, c[0x0][0x3b8] ;  /* 0x00007700ff0577ac */ /* 0x000e220008000800 */
[----:B------:R-:W-:Y:S01]  /*b2b0*/  IMAD.U32 R43, RZ, RZ, UR6 ;  /* 0x00000006ff2b7e24 */ /* 0x000fe2000f8e00ff */
[----:B------:R-:W1:Y:S01]  /*b2c0*/  S2R R54, SR_TID.X ;  /* 0x0000000000367919 */ /* 0x000e620000002100 */
[----:B------:R-:W-:-:S02]  /*b2d0*/  IMAD.U32 R51, RZ, RZ, UR6 ;  /* 0x00000006ff337e24 */ /* 0x000fc4000f8e00ff */
[----:B------:R-:W-:Y:S01]  /*b2e0*/  IMAD.U32 R47, RZ, RZ, UR6 ;  /* 0x00000006ff2f7e24 */ /* 0x000fe2000f8e00ff */
[----:B------:R-:W3:Y:S01]  /*b2f0*/  S2R R56, SR_TID.X ;  /* 0x0000000000387919 */ /* 0x000ee20000002100 */
[----:B------:R-:W-:Y:S02]  /*b300*/  IMAD.U32 R55, RZ, RZ, UR6 ;  /* 0x00000006ff377e24 */ /* 0x000fe4000f8e00ff */
[----:B------:R-:W-:Y:S02]  /*b310*/  IMAD.U32 R57, RZ, RZ, UR6 ;  /* 0x00000006ff397e24 */ /* 0x000fe4000f8e00ff */
[----:B------:R-:W-:Y:S02]  /*b320*/  IMAD.U32 R59, RZ, RZ, UR6 ;  /* 0x00000006ff3b7e24 */ /* 0x000fe4000f8e00ff */
[----:B-----5:R-:W-:Y:S01]  /*b330*/  IMAD.U32 R61, RZ, RZ, UR6 ;  /* 0x00000006ff3d7e24 */ /* 0x020fe2000f8e00ff */
[----:B------:R-:W4:Y:S02]  /*b340*/  @!P2 SYNCS.CCTL.IV [UR7+0x6000] ;  /* 0x00600000ff00a9b1 */ /* 0x000f240008000007 */
[----:B----4-:R-:W-:Y:S06]  /*b350*/  BAR.SYNC.DEFER_BLOCKING 0x0 ;  /* 0x0000000000007b1d */ /* 0x010fec0000010000 */
[----:B------:R-:W4:Y:S01]  /*b360*/  LDTM.x32 R4, tmem[UR8] ;  /* 0x00000008000479ee */ /* 0x000f2200082c0000 */
[----:B------:R-:W0:Y:S01]  /*b370*/  LDCU.128 UR8, c[0x0][0x390] ;  /* 0x00007200ff0877ac */ /* 0x000e220008000c00 */
[C---:B-1----:R-:W-:Y:S01]  /*b380*/  IMAD.SHL.U32 R0, R54.reuse, 0x10, RZ ;  /* 0x0000001036007824 */ /* 0x042fe200078e00ff */
[----:B------:R-:W-:-:S02]  /*b390*/  LOP3.LUT R36, R54, 0x40, RZ, 0xc0, !PT ;  /* 0x0000004036247812 */ /* 0x000fc400078ec0ff */
[----:B---3--:R-:W-:Y:S02]  /*b3a0*/  LEA.HI R56, R56, 0xe, RZ, 0x1a ;  /* 0x0000000e38387811 */ /* 0x008fe400078fd0ff */
[----:B------:R-:W-:Y:S02]  /*b3b0*/  LOP3.LUT R0, R0, 0x3f0, RZ, 0xc0, !PT ;  /* 0x000003f000007812 */ /* 0x000fe400078ec0ff */
[----:B------:R-:W-:Y:S01]  /*b3c0*/  LEA R3, R36, UR7, 0x6 ;  /* 0x0000000724037c11 */ /* 0x000fe2000f8e30ff */
[----:B------:R-:W1:Y:S01]  /*b3d0*/  @!P2 SYNCS.CCTL.IV [UR7+0x6008] ;  /* 0x00600800ff00a9b1 */ /* 0x000e620008000007 */
[----:B------:R-:W-:-:S03]  /*b3e0*/  NOP ;  /* 0x0000000000007918 */ /* 0x000fc60000000000 */
[----:B------:R-:W-:Y:S01]  /*b3f0*/  IMAD.IADD R37, R0, 0x1, R3 ;  /* 0x0000000100257824 */ /* 0x000fe200078e0203 */
[----:B----4-:R-:W-:-:S03]  /*b400*/  F2FP.SATFINITE.E5M2.F32.PACK_AB_MERGE_C R4, R5, R4, RZ ;  /* 0x000000040504723e */ /* 0x010fc600048060ff */
[----:B------:R-:W-:Y:S01]  /*b410*/  IMAD R36, R36, -0x20, R37 ;  /* 0xffffffe024247824 */ /* 0x000fe200078e0225 */
[----:B------:R-:W-:Y:S02]  /*b420*/  F2FP.SATFINITE.E5M2.F32.PACK_AB_MERGE_C R6, R7, R6, RZ ;  /* 0x000000060706723e */ /* 0x000fe400048060ff */
[----:B------:R-:W-:Y:S02]  /*b430*/  F2FP.SATFINITE.E5M2.F32.PACK_AB_MERGE_C R8, R9, R8, RZ ;  /* 0x000000080908723e */ /* 0x000fe400048060ff */
[----:B------:R-:W-:Y:S02]  /*b440*/  F2FP.SATFINITE.E5M2.F32.PACK_AB_MERGE_C R12, R13, R12, RZ ;  /* 0x0000000c0d0c723e */ /* 0x000fe400048060ff */
[----:B------:R-:W-:Y:S02]  /*b450*/  F2FP.SATFINITE.E5M2.F32.PACK_AB_MERGE_C R14, R15, R14, RZ ;  /* 0x0000000e0f0e723e */ /* 0x000fe400048060ff */
[----:B------:R-:W-:Y:S02]  /*b460*/  F2FP.SATFINITE.E5M2.F32.PACK_AB_MERGE_C R16, R17, R16, RZ ;  /* 0x000000101110723e */ /* 0x000fe400048060ff */
[----:B------:R-:W-:-:S02]  /*b470*/  F2FP.SATFINITE.E5M2.F32.PACK_AB_MERGE_C R20, R21, R20, RZ ;  /* 0x000000141514723e */ /* 0x000fc400048060ff */
[----:B------:R-:W-:Y:S01]  /*b480*/  F2FP.SATFINITE.E5M2.F32.PACK_AB_MERGE_C R22, R23, R22, RZ ;  /* 0x000000161716723e */ /* 0x000fe200048060ff */
[----:B------:R-:W-:Y:S01]  /*b490*/  IMAD.U32 R23, RZ, RZ, UR6 ;  /* 0x00000006ff177e24 */ /* 0x000fe2000f8e00ff */
[----:B------:R-:W-:Y:S02]  /*b4a0*/  F2FP.SATFINITE.E5M2.F32.PACK_AB_MERGE_C R24, R25, R24, RZ ;  /* 0x000000181918723e */ /* 0x000fe400048060ff */
[----:B------:R-:W-:Y:S01]  /*b4b0*/  F2FP.SATFINITE.E5M2.F32.PACK_AB_MERGE_C R28, R29, R28, RZ ;  /* 0x0000001c1d1c723e */ /* 0x000fe200048060ff */
[----:B------:R-:W-:Y:S01]  /*b4c0*/  IMAD.U32 R29, RZ, RZ, UR6 ;  /* 0x00000006ff1d7e24 */ /* 0x000fe2000f8e00ff */
[----:B------:R-:W-:Y:S01]  /*b4d0*/  F2FP.SATFINITE.E5M2.F32.PACK_AB_MERGE_C R30, R31, R30, RZ ;  /* 0x0000001e1f1e723e */ /* 0x000fe200048060ff */
[----:B------:R-:W-:Y:S01]  /*b4e0*/  IMAD.U32 R31, RZ, RZ, UR6 ;  /* 0x00000006ff1f7e24 */ /* 0x000fe2000f8e00ff */
[----:B------:R-:W-:Y:S01]  /*b4f0*/  F2FP.SATFINITE.E5M2.F32.PACK_AB_MERGE_C R32, R33, R32, RZ ;  /* 0x000000202120723e */ /* 0x000fe200048060ff */
[----:B------:R-:W-:Y:S01]  /*b500*/  IMAD.U32 R33, RZ, RZ, UR6 ;  /* 0x00000006ff217e24 */ /* 0x000fe2000f8e00ff */
[----:B------:R-:W-:-:S02]  /*b510*/  F2FP.SATFINITE.E5M2.F32.PACK_AB_MERGE_C R18, R19, R18, RZ ;  /* 0x000000121312723e */ /* 0x000fc400048060ff */
[----:B------:R-:W-:Y:S02]  /*b520*/  LOP3.LUT R15, R4, 0xffff, RZ, 0xc0, !PT ;  /* 0x0000ffff040f7812 */ /* 0x000fe400078ec0ff */
[----:B------:R-:W-:Y:S02]  /*b530*/  LOP3.LUT R42, R6, 0xffff, RZ, 0xc0, !PT ;  /* 0x0000ffff062a7812 */ /* 0x000fe400078ec0ff */
[----:B------:R-:W-:Y:S02]  /*b540*/  LOP3.LUT R8, R8, 0xffff, RZ, 0xc0, !PT ;  /* 0x0000ffff08087812 */ /* 0x000fe400078ec0ff */
[----:B------:R-:W-:Y:S02]  /*b550*/  LOP3.LUT R12, R12, 0xffff, RZ, 0xc0, !PT ;  /* 0x0000ffff0c0c7812 */ /* 0x000fe400078ec0ff */
[----:B------:R-:W-:Y:S02]  /*b560*/  LOP3.LUT R17, R14, 0xffff, RZ, 0xc0, !PT ;  /* 0x0000ffff0e117812 */ /* 0x000fe400078ec0ff */
[----:B------:R-:W-:-:S02]  /*b570*/  LOP3.LUT R16, R16, 0xffff, RZ, 0xc0, !PT ;  /* 0x0000ffff10107812 */ /* 0x000fc400078ec0ff */
[----:B------:R-:W-:Y:S02]  /*b580*/  LOP3.LUT R20, R20, 0xffff, RZ, 0xc0, !PT ;  /* 0x0000ffff14147812 */ /* 0x000fe400078ec0ff */
[----:B------:R-:W-:Y:S02]  /*b590*/  LOP3.LUT R19, R22, 0xffff, RZ, 0xc0, !PT ;  /* 0x0000ffff16137812 */ /* 0x000fe400078ec0ff */
[----:B------:R-:W-:Y:S02]  /*b5a0*/  LOP3.LUT R24, R24, 0xffff, RZ, 0xc0, !PT ;  /* 0x0000ffff18187812 */ /* 0x000fe400078ec0ff */
[----:B------:R-:W-:Y:S02]  /*b5b0*/  LOP3.LUT R28, R28, 0xffff, RZ, 0xc0, !PT ;  /* 0x0000ffff1c1c7812 */ /* 0x000fe400078ec0ff */
[----:B------:R-:W-:Y:S02]  /*b5c0*/  LOP3.LUT R21, R30, 0xffff, RZ, 0xc0, !PT ;  /* 0x0000ffff1e157812 */ /* 0x000fe400078ec0ff */
[----:B------:R-:W-:-:S02]  /*b5d0*/  LOP3.LUT R32, R32, 0xffff, RZ, 0xc0, !PT ;  /* 0x0000ffff20207812 */ /* 0x000fc400078ec0ff */
[----:B------:R-:W-:Y:S02]  /*b5e0*/  F2FP.SATFINITE.E5M2.F32.PACK_AB_MERGE_C R10, R11, R10, RZ ;  /* 0x0000000a0b0a723e */ /* 0x000fe400048060ff */
[--C-:B------:R-:W-:Y:S02]  /*b5f0*/  PRMT R0, R8, 0x3340, R1.reuse ;  /* 0x0000334008007816 */ /* 0x100fe40000000001 */
[--C-:B------:R-:W-:Y:S02]  /*b600*/  PRMT R2, R16, 0x3340, R1.reuse ;  /* 0x0000334010027816 */ /* 0x100fe40000000001 */
[--C-:B------:R-:W-:Y:S02]  /*b610*/  PRMT R4, R24, 0x3340, R1.reuse ;  /* 0x0000334018047816 */ /* 0x100fe40000000001 */
[----:B------:R-:W-:Y:S02]  /*b620*/  PRMT R6, R32, 0x3340, R1 ;  /* 0x0000334020067816 */ /* 0x000fe40000000001 */
[----:B------:R-:W-:-:S02]  /*b630*/  PRMT R3, R15, 0x3340, R42 ;  /* 0x000033400f037816 */ /* 0x000fc4000000002a */
[----:B------:R-:W-:Y:S02]  /*b640*/  PRMT R5, R12, 0x3340, R17 ;  /* 0x000033400c057816 */ /* 0x000fe40000000011 */
[----:B------:R-:W-:Y:S02]  /*b650*/  PRMT R11, R20, 0x3340, R19 ;  /* 0x00003340140b7816 */ /* 0x000fe40000000013 */
[----:B------:R-:W-:Y:S02]  /*b660*/  PRMT R13, R28, 0x3340, R21 ;  /* 0x000033401c0d7816 */ /* 0x000fe40000000015 */
[----:B------:R-:W-:Y:S02]  /*b670*/  PRMT R7, R3, 0x5410, R0 ;  /* 0x0000541003077816 */ /* 0x000fe40000000000 */
[----:B------:R-:W-:Y:S02]  /*b680*/  PRMT R9, R5, 0x5410, R2 ;  /* 0x0000541005097816 */ /* 0x000fe40000000002 */
[----:B------:R-:W-:-:S02]  /*b690*/  PRMT R11, R11, 0x5410, R4 ;  /* 0x000054100b0b7816 */ /* 0x000fc40000000004 */
[----:B------:R-:W-:Y:S02]  /*b6a0*/  PRMT R13, R13, 0x5410, R6 ;  /* 0x000054100d0d7816 */ /* 0x000fe40000000006 */
[----:B------:R-:W-:Y:S02]  /*b6b0*/  SHF.R.U32.HI R0, RZ, 0x8, R15 ;  /* 0x00000008ff007819 */ /* 0x000fe4000001160f */
[----:B------:R-:W-:Y:S02]  /*b6c0*/  SHF.R.U32.HI R2, RZ, 0x8, R42 ;  /* 0x00000008ff027819 */ /* 0x000fe4000001162a */
[----:B------:R-:W-:Y:S02]  /*b6d0*/  SHF.R.U32.HI R3, RZ, 0x8, R8 ;  /* 0x00000008ff037819 */ /* 0x000fe40000011608 */
[----:B------:R-:W-:Y:S02]  /*b6e0*/  SHF.R.U32.HI R4, RZ, 0x8, R12 ;  /* 0x00000008ff047819 */ /* 0x000fe4000001160c */
[----:B------:R-:W-:-:S02]  /*b6f0*/  SHF.R.U32.HI R5, RZ, 0x8, R17 ;  /* 0x00000008ff057819 */ /* 0x000fc40000011611 */
[----:B------:R-:W-:Y:S02]  /*b700*/  SHF.R.U32.HI R6, RZ, 0x8, R16 ;  /* 0x00000008ff067819 */ /* 0x000fe40000011610 */
[----:B------:R-:W-:Y:S02]  /*b710*/  LOP3.LUT R15, R0, 0xffff, RZ, 0xc0, !PT ;  /* 0x0000ffff000f7812 */ /* 0x000fe400078ec0ff */
[----:B------:R-:W-:Y:S02]  /*b720*/  LOP3.LUT R2, R2, 0xffff, RZ, 0xc0, !PT ;  /* 0x0000ffff02027812 */ /* 0x000fe400078ec0ff */
[----:B------:R-:W-:Y:S02]  /*b730*/  LOP3.LUT R3, R3, 0xffff, RZ, 0xc0, !PT ;  /* 0x0000ffff03037812 */ /* 0x000fe400078ec0ff */
[----:B------:R-:W-:Y:S02]  /*b740*/  LOP3.LUT R4, R4, 0xffff, RZ, 0xc0, !PT ;  /* 0x0000ffff04047812 */ /* 0x000fe400078ec0ff */
[----:B------:R-:W-:-:S02]  /*b750*/  LOP3.LUT R5, R5, 0xffff, RZ, 0xc0, !PT ;  /* 0x0000ffff05057812 */ /* 0x000fc400078ec0ff */
[----:B------:R-:W-:Y:S02]  /*b760*/  LOP3.LUT R6, R6, 0xffff, RZ, 0xc0, !PT ;  /* 0x0000ffff06067812 */ /* 0x000fe400078ec0ff */
[----:B------:R-:W-:Y:S02]  /*b770*/  PRMT R15, R15, 0x3340, R2 ;  /* 0x000033400f0f7816 */ /* 0x000fe40000000002 */
[----:B------:R-:W-:Y:S02]  /*b780*/  PRMT R38, R3, 0x3340, R38 ;  /* 0x0000334003267816 */ /* 0x000fe40000000026 */
[----:B------:R-:W-:Y:S02]  /*b790*/  PRMT R17, R4, 0x3340, R5 ;  /* 0x0000334004117816 */ /* 0x000fe40000000005 */
[----:B------:R-:W-:Y:S02]  /*b7a0*/  PRMT R8, R6, 0x3340, R1 ;  /* 0x0000334006087816 */ /* 0x000fe40000000001 */
[----:B------:R-:W-:-:S02]  /*b7b0*/  SHF.R.U32.HI R0, RZ, 0x8, R20 ;  /* 0x00000008ff007819 */ /* 0x000fc40000011614 */
[----:B------:R-:W-:Y:S02]  /*b7c0*/  SHF.R.U32.HI R2, RZ, 0x8, R19 ;  /* 0x00000008ff027819 */ /* 0x000fe40000011613 */
[----:B------:R-:W-:Y:S02]  /*b7d0*/  SHF.R.U32.HI R3, RZ, 0x8, R24 ;  /* 0x00000008ff037819 */ /* 0x000fe40000011618 */
[----:B------:R-:W-:Y:S02]  /*b7e0*/  SHF.R.U32.HI R4, RZ, 0x8, R28 ;  /* 0x00000008ff047819 */ /* 0x000fe4000001161c */
[----:B------:R-:W-:Y:S01]  /*b7f0*/  SHF.R.U32.HI R5, RZ, 0x8, R21 ;  /* 0x00000008ff057819 */ /* 0x000fe20000011615 */
[----:B------:R-:W-:Y:S01]  /*b800*/  IMAD.U32 R21, RZ, RZ, UR6 ;  /* 0x00000006ff157e24 */ /* 0x000fe2000f8e00ff */
[----:B------:R-:W-:Y:S02]  /*b810*/  SHF.R.U32.HI R6, RZ, 0x8, R32 ;  /* 0x00000008ff067819 */ /* 0x000fe40000011620 */
[----:B------:R-:W-:-:S02]  /*b820*/  LOP3.LUT R19, R0, 0xffff, RZ, 0xc0, !PT ;  /* 0x0000ffff00137812 */ /* 0x000fc400078ec0ff */
[----:B------:R-:W-:Y:S02]  /*b830*/  LOP3.LUT R2, R2, 0xffff, RZ, 0xc0, !PT ;  /* 0x0000ffff02027812 */ /* 0x000fe400078ec0ff */
[----:B------:R-:W-:Y:S02]  /*b840*/  LOP3.LUT R3, R3, 0xffff, RZ, 0xc0, !PT ;  /* 0x0000ffff03037812 */ /* 0x000fe400078ec0ff */
[----:B------:R-:W-:Y:S02]  /*b850*/  LOP3.LUT R6, R6, 0xffff, RZ, 0xc0, !PT ;  /* 0x0000ffff06067812 */ /* 0x000fe400078ec0ff */
[----:B------:R-:W-:Y:S02]  /*b860*/  LOP3.LUT R5, R5, 0xffff, RZ, 0xc0, !PT ;  /* 0x0000ffff05057812 */ /* 0x000fe400078ec0ff */
[----:B------:R-:W-:Y:S02]  /*b870*/  LOP3.LUT R4, R4, 0xffff, RZ, 0xc0, !PT ;  /* 0x0000ffff04047812 */ /* 0x000fe400078ec0ff */
[----:B------:R-:W-:-:S02]  /*b880*/  F2FP.SATFINITE.E5M2.F32.PACK_AB_MERGE_C R26, R27, R26, RZ ;  /* 0x0000001a1b1a723e */ /* 0x000fc400048060ff */
[----:B------:R-:W-:Y:S01]  /*b890*/  F2FP.SATFINITE.E5M2.F32.PACK_AB_MERGE_C R34, R35, R34, RZ ;  /* 0x000000222322723e */ /* 0x000fe200048060ff */
[----:B------:R-:W-:Y:S01]  /*b8a0*/  IMAD.U32 R35, RZ, RZ, UR6 ;  /* 0x00000006ff237e24 */ /* 0x000fe2000f8e00ff */
[----:B------:R-:W-:Y:S01]  /*b8b0*/  PRMT R2, R19, 0x3340, R2 ;  /* 0x0000334013027816 */ /* 0x000fe20000000002 */
[----:B------:R-:W-:Y:S01]  /*b8c0*/  IMAD.U32 R19, RZ, RZ, UR6 ;  /* 0x00000006ff137e24 */ /* 0x000fe2000f8e00ff */
[----:B------:R-:W-:Y:S02]  /*b8d0*/  PRMT R3, R3, 0x3340, R40 ;  /* 0x0000334003037816 */ /* 0x000fe40000000028 */
[----:B------:R-:W-:Y:S02]  /*b8e0*/  PRMT R6, R6, 0x3340, R1 ;  /* 0x0000334006067816 */ /* 0x000fe40000000001 */
[----:B------:R-:W-:Y:S02]  /*b8f0*/  PRMT R5, R4, 0x3340, R5 ;  /* 0x0000334004057816 */ /* 0x000fe40000000005 */
[----:B------:R-:W-:-:S02]  /*b900*/  LOP3.LUT R10, R10, 0xffff, RZ, 0xc0, !PT ;  /* 0x0000ffff0a0a7812 */ /* 0x000fc400078ec0ff */
[----:B------:R-:W-:Y:S02]  /*b910*/  LOP3.LUT R26, R26, 0xffff, RZ, 0xc0, !PT ;  /* 0x0000ffff1a1a7812 */ /* 0x000fe400078ec0ff */
[----:B------:R-:W-:Y:S02]  /*b920*/  PRMT R15, R15, 0x5410, R38 ;  /* 0x000054100f0f7816 */ /* 0x000fe40000000026 */
[----:B------:R-:W-:Y:S02]  /*b930*/  PRMT R17, R17, 0x5410, R8 ;  /* 0x0000541011117816 */ /* 0x000fe40000000008 */
[----:B------:R-:W-:Y:S02]  /*b940*/  PRMT R3, R2, 0x5410, R3 ;  /* 0x0000541002037816 */ /* 0x000fe40000000003 */
[----:B------:R-:W-:Y:S02]  /*b950*/  PRMT R27, R5, 0x5410, R6 ;  /* 0x00005410051b7816 */ /* 0x000fe40000000006 */
[----:B------:R-:W-:-:S02]  /*b960*/  LOP3.LUT R18, R18, 0xffff, RZ, 0xc0, !PT ;  /* 0x0000ffff12127812 */ /* 0x000fc400078ec0ff */
[----:B------:R-:W-:Y:S02]  /*b970*/  LOP3.LUT R34, R34, 0xffff, RZ, 0xc0, !PT ;  /* 0x0000ffff22227812 */ /* 0x000fe400078ec0ff */
[----:B------:R-:W-:Y:S02]  /*b980*/  PRMT R4, R7, 0x4210, R10 ;  /* 0x0000421007047816 */ /* 0x000fe4000000000a */
[----:B------:R-:W-:Y:S01]  /*b990*/  PRMT R6, R11, 0x4210, R26 ;  /* 0x000042100b067816 */ /* 0x000fe2000000001a */
[----:B------:R-:W-:Y:S01]  /*b9a0*/  IMAD.U32 R11, RZ, RZ, UR6 ;  /* 0x00000006ff0b7e24 */ /* 0x000fe2000f8e00ff */
[----:B------:R-:W-:Y:S01]  /*b9b0*/  PRMT R24, R15, 0x5210, R10 ;  /* 0x000052100f187816 */ /* 0x000fe2000000000a */
[----:B------:R-:W-:Y:S01]  /*b9c0*/  IMAD.U32 R15, RZ, RZ, UR6 ;  /* 0x00000006ff0f7e24 */ /* 0x000fe2000f8e00ff */
[--C-:B------:R-:W-:Y:S01]  /*b9d0*/  PRMT R5, R9, 0x4210, R18.reuse ;  /* 0x0000421009057816 */ /* 0x100fe20000000012 */
[----:B------:R-:W-:Y:S01]  /*b9e0*/  IMAD.U32 R9, RZ, RZ, UR6 ;  /* 0x00000006ff097e24 */ /* 0x000fe2000f8e00ff */
[----:B------:R-:W-:Y:S01]  /*b9f0*/  PRMT R25, R17, 0x5210, R18 ;  /* 0x0000521011197816 */ /* 0x000fe20000000012 */
[----:B------:R-:W-:Y:S01]  /*ba00*/  IMAD.U32 R17, RZ, RZ, UR6 ;  /* 0x00000006ff117e24 */ /* 0x000fe2000f8e00ff */
[----:B------:R-:W-:Y:S01]  /*ba10*/  PRMT R26, R3, 0x5210, R26 ;  /* 0x00005210031a7816 */ /* 0x000fe2000000001a */
[----:B------:R-:W-:Y:S01]  /*ba20*/  IMAD.U32 R3, RZ, RZ, UR6 ;  /* 0x00000006ff037e24 */ /* 0x000fe2000f8e00ff */
[--C-:B------:R-:W-:Y:S01]  /*ba30*/  PRMT R7, R13, 0x4210, R34.reuse ;  /* 0x000042100d077816 */ /* 0x100fe20000000022 */
[----:B------:R-:W-:Y:S01]  /*ba40*/  IMAD.U32 R13, RZ, RZ, UR6 ;  /* 0x00000006ff0d7e24 */ /* 0x000fe2000f8e00ff */
[----:B------:R-:W-:-:S02]  /*ba50*/  PRMT R27, R27, 0x5210, R34 ;  /* 0x000052101b1b7816 */ /* 0x000fc40000000022 */
[----:B------:R-:W-:Y:S01]  /*ba60*/  SHF.R.U32.HI R8, RZ, 0x6, R54 ;  /* 0x00000006ff087819 */ /* 0x000fe20000011636 */
[----:B-1----:R-:W-:Y:S03]  /*ba70*/  STS.128 [R37], R4 ;  /* 0x0000000425007388 */ /* 0x002fe60000000c00 */
[----:B------:R-:W-:Y:S01]  /*ba80*/  SGXT.U32 R8, R8, 0x1 ;  /* 0x000000010808781a */ /* 0x000fe20000000000 */
[----:B------:R1:W-:Y:S03]  /*ba90*/  STS.128 [R37+0x800], R24 ;  /* 0x0008001825007388 */ /* 0x0003e60000000c00 */
[--C-:B------:R-:W-:Y:S01]  /*baa0*/  LOP3.LUT R20, R9, 0x3a, R8.reuse, 0xfe, !PT ;  /* 0x0000003a09147812 */ /* 0x100fe200078efe08 */
[----:B------:R-:W-:Y:S01]  /*bab0*/  BAR.SYNC.DEFER_BLOCKING 0x0 ;  /* 0x0000000000007b1d */ /* 0x000fe20000010000 */
[----:B------:R-:W-:-:S02]  /*bac0*/  LOP3.LUT R22, R11, 0x38, R8, 0xfe, !PT ;  /* 0x000000380b167812 */ /* 0x000fc400078efe08 */
[--C-:B------:R-:W-:Y:S02]  /*bad0*/  LOP3.LUT R52, R53, 0xa, R8.reuse, 0xfe, !PT ;  /* 0x0000000a35347812 */ /* 0x100fe400078efe08 */
[--C-:B------:R-:W-:Y:S02]  /*bae0*/  LOP3.LUT R18, R3, 0x3c, R8.reuse, 0xfe, !PT ;  /* 0x0000003c03127812 */ /* 0x100fe400078efe08 */
[--C-:B------:R-:W-:Y:S02]  /*baf0*/  LOP3.LUT R16, R17, 0x32, R8.reuse, 0xfe, !PT ;  /* 0x0000003211107812 */ /* 0x100fe400078efe08 */
[--C-:B------:R-:W-:Y:S02]  /*bb00*/  LOP3.LUT R28, R19, 0x30, R8.reuse, 0xfe, !PT ;  /* 0x00000030131c7812 */ /* 0x100fe400078efe08 */
[--C-:B------:R-:W-:Y:S01]  /*bb10*/  LOP3.LUT R30, R21, 0x2c, R8.reuse, 0xfe, !PT ;  /* 0x0000002c151e7812 */ /* 0x100fe200078efe08 */
[----:B-1----:R-:W-:Y:S01]  /*bb20*/  IMAD.U32 R25, RZ, RZ, UR6 ;  /* 0x00000006ff197e24 */ /* 0x002fe2000f8e00ff */
[--C-:B------:R-:W-:Y:S01]  /*bb30*/  LOP3.LUT R24, R13, 0x36, R8.reuse, 0xfe, !PT ;  /* 0x000000360d187812 */ /* 0x100fe200078efe08 */
[----:B------:R-:W-:Y:S01]  /*bb40*/  IMAD.U32 R27, RZ, RZ, UR6 ;  /* 0x00000006ff1b7e24 */ /* 0x000fe2000f8e00ff */
[--C-:B------:R-:W-:Y:S01]  /*bb50*/  LOP3.LUT R26, R15, 0x34, R8.reuse, 0xfe, !PT ;  /* 0x000000340f1a7812 */ /* 0x100fe200078efe08 */
[----:B------:R-:W-:Y:S01]  /*bb60*/  IMAD.U32 R37, RZ, RZ, UR6 ;  /* 0x00000006ff257e24 */ /* 0x000fe2000f8e00ff */
[----:B------:R-:W-:-:S02]  /*bb70*/  LOP3.LUT R32, R23, 0x2a, R8, 0xfe, !PT ;  /* 0x0000002a17207812 */ /* 0x000fc400078efe08 */
[--C-:B------:R-:W-:Y:S02]  /*bb80*/  LOP3.LUT R34, R25, 0x28, R8.reuse, 0xfe, !PT ;  /* 0x0000002819227812 */ /* 0x100fe400078efe08 */
[--C-:B------:R-:W-:Y:S02]  /*bb90*/  LOP3.LUT R38, R27, 0x26, R8.reuse, 0xfe, !PT ;  /* 0x000000261b267812 */ /* 0x100fe400078efe08 */
[--C-:B------:R-:W-:Y:S01]  /*bba0*/  LOP3.LUT R40, R29, 0x24, R8.reuse, 0xfe, !PT ;  /* 0x000000241d287812 */ /* 0x100fe200078efe08 */
[----:B------:R-:W1:Y:S01]  /*bbb0*/  LDS.128 R4, [R36] ;  /* 0x0000000024047984 */ /* 0x000e620000000c00 */
[--C-:B------:R-:W-:Y:S02]  /*bbc0*/  LOP3.LUT R42, R31, 0x22, R8.reuse, 0xfe, !PT ;  /* 0x000000221f2a7812 */ /* 0x100fe400078efe08 */
[--C-:B------:R-:W-:Y:S02]  /*bbd0*/  LOP3.LUT R46, R35, 0x1c, R8.reuse, 0xfe, !PT ;  /* 0x0000001c232e7812 */ /* 0x100fe400078efe08 */
[----:B------:R-:W-:-:S02]  /*bbe0*/  LOP3.LUT R48, R37, 0x1a, R8, 0xfe, !PT ;  /* 0x0000001a25307812 */ /* 0x000fc400078efe08 */
[--C-:B------:R-:W-:Y:S02]  /*bbf0*/  LOP3.LUT R49, R49, 0x18, R8.reuse, 0xfe, !PT ;  /* 0x0000001831317812 */ /* 0x100fe400078efe08 */
[--C-:B------:R-:W-:Y:S02]  /*bc00*/  LOP3.LUT R12, R39, 0x16, R8.reuse, 0xfe, !PT ;  /* 0x00000016270c7812 */ /* 0x100fe400078efe08 */
[--C-:B------:R-:W-:Y:S02]  /*bc10*/  LOP3.LUT R14, R41, 0x14, R8.reuse, 0xfe, !PT ;  /* 0x00000014290e7812 */ /* 0x100fe400078efe08 */
[--C-:B------:R-:W-:Y:S02]  /*bc20*/  LOP3.LUT R50, R43, 0x12, R8.reuse, 0xfe, !PT ;  /* 0x000000122b327812 */ /* 0x100fe400078efe08 */
[--C-:B------:R-:W-:Y:S02]  /*bc30*/  LOP3.LUT R51, R51, 0x10, R8.reuse, 0xfe, !PT ;  /* 0x0000001033337812 */ /* 0x100fe400078efe08 */
[----:B------:R-:W-:-:S02]  /*bc40*/  LOP3.LUT R11, R47, 0xc, R8, 0xfe, !PT ;  /* 0x0000000c2f0b7812 */ /* 0x000fc400078efe08 */
[--C-:B------:R-:W-:Y:S02]  /*bc50*/  LOP3.LUT R10, R55, 0x8, R8.reuse, 0xfe, !PT ;  /* 0x00000008370a7812 */ /* 0x100fe400078efe08 */
[--C-:B------:R-:W-:Y:S02]  /*bc60*/  LOP3.LUT R53, R57, 0x6, R8.reuse, 0xfe, !PT ;  /* 0x0000000639357812 */ /* 0x100fe400078efe08 */
[----:B------:R-:W-:Y:S02]  /*bc70*/  LOP3.LUT R2, R8, UR6, RZ, 0xfc, !PT ;  /* 0x0000000608027c12 */ /* 0x000fe4000f8efcff */
[--C-:B------:R-:W-:Y:S01]  /*bc80*/  LOP3.LUT R9, R59, 0x4, R8.reuse, 0xfe, !PT ;  /* 0x000000043b097812 */ /* 0x100fe200078efe08 */
[C---:B--2---:R-:W-:Y:S01]  /*bc90*/  IMAD R0, R44.reuse, UR4, RZ ;  /* 0x000000042c007c24 */ /* 0x044fe2000f8e02ff */
[----:B0-----:R-:W-:Y:S02]  /*bca0*/  ISETP.GE.AND P0, PT, R44, UR10, PT ;  /* 0x0000000a2c007c0c */ /* 0x001fe4000bf06270 */
[----:B------:R-:W-:-:S02]  /*bcb0*/  LOP3.LUT R44, R33, 0x20, R8, 0xfe, !PT ;  /* 0x00000020212c7812 */ /* 0x000fc400078efe08 */
[C---:B------:R-:W-:Y:S02]  /*bcc0*/  IADD3 R45, P1, PT, R0.reuse, UR8, RZ ;  /* 0x00000008002d7c10 */ /* 0x040fe4000ff3e0ff */
[----:B------:R-:W-:Y:S02]  /*bcd0*/  LOP3.LUT R8, R61, 0x2, R8, 0xfe, !PT ;  /* 0x000000023d087812 */ /* 0x000fe400078efe08 */
[----:B------:R-:W-:Y:S01]  /*bce0*/  LEA.HI.X.SX32 R47, R0, UR9, 0x1, P1 ;  /* 0x00000009002f7c11 */ /* 0x000fe200088f0eff */
[----:B------:R-:W-:Y:S01]  /*bcf0*/  IMAD R0, R2, UR5, RZ ;  /* 0x0000000502007c24 */ /* 0x000fe2000f8e02ff */
[C---:B------:R-:W-:Y:S01]  /*bd00*/  ISETP.LT.AND P3, PT, R8.reuse, UR11, !P0 ;  /* 0x0000000b08007c0c */ /* 0x040fe2000c761270 */
[----:B------:R-:W-:Y:S01]  /*bd10*/  IMAD R8, R8, UR5, RZ ;  /* 0x0000000508087c24 */ /* 0x000fe2000f8e02ff */
[----:B------:R-:W-:Y:S02]  /*bd20*/  ISETP.LT.AND P4, PT, R2, UR11, !P0 ;  /* 0x0000000b02007c0c */ /* 0x000fe4000c781270 */
[----:B------:R-:W-:-:S02]  /*bd30*/  IADD3 R2, P1, PT, R0, R45, RZ ;  /* 0x0000002d00027210 */ /* 0x000fc40007f3e0ff */
[C---:B-1----:R-:W-:Y:S02]  /*bd40*/  PRMT R13, R4.reuse, 0x7773, RZ ;  /* 0x00007773040d7816 */ /* 0x042fe400000000ff */
[C---:B------:R-:W-:Y:S02]  /*bd50*/  PRMT R39, R4.reuse, 0x7772, RZ ;  /* 0x0000777204277816 */ /* 0x040fe400000000ff */
[C---:B------:R-:W-:Y:S02]  /*bd60*/  PRMT R41, R4.reuse, 0x7771, RZ ;  /* 0x0000777104297816 */ /* 0x040fe400000000ff */
[----:B------:R-:W-:Y:S02]  /*bd70*/  PRMT R43, R4, 0x7770, RZ ;  /* 0x00007770042b7816 */ /* 0x000fe400000000ff */
[----:B------:R-:W-:Y:S02]  /*bd80*/  IADD3 R4, P5, PT, R8, R45, RZ ;  /* 0x0000002d08047210 */ /* 0x000fe40007fbe0ff */
[C---:B------:R-:W-:Y:S01]  /*bd90*/  ISETP.LT.AND P2, PT, R9.reuse, UR11, !P0 ;  /* 0x0000000b09007c0c */ /* 0x040fe2000c741270 */
[----:B------:R-:W-:Y:S01]  /*bda0*/  IMAD R9, R9, UR5, RZ ;  /* 0x0000000509097c24 */ /* 0x000fe2000f8e02ff */
[----:B------:R-:W-:-:S02]  /*bdb0*/  PRMT R31, R5, 0x7773, RZ ;  /* 0x00007773051f7816 */ /* 0x000fc400000000ff */
[C---:B------:R-:W-:Y:S02]  /*bdc0*/  PRMT R33, R5.reuse, 0x7772, RZ ;  /* 0x0000777205217816 */ /* 0x040fe400000000ff */
[C---:B------:R-:W-:Y:S02]  /*bdd0*/  PRMT R35, R5.reuse, 0x7771, RZ ;  /* 0x0000777105237816 */ /* 0x040fe400000000ff */
[----:B------:R-:W-:Y:S02]  /*bde0*/  PRMT R37, R5, 0x7770, RZ ;  /* 0x0000777005257816 */ /* 0x000fe400000000ff */
[-C--:B------:R-:W-:Y:S01]  /*bdf0*/  LEA.HI.X.SX32 R3, R0, R47.reuse, 0x1, P1 ;  /* 0x0000002f00037211 */ /* 0x080fe200008f0eff */
[C---:B------:R-:W-:Y:S01]  /*be00*/  IMAD R0, R53.reuse, UR5, RZ ;  /* 0x0000000535007c24 */ /* 0x040fe2000f8e02ff */
[----:B------:R-:W-:Y:S02]  /*be10*/  LEA.HI.X.SX32 R5, R8, R47, 0x1, P5 ;  /* 0x0000002f08057211 */ /* 0x000fe400028f0eff */
[----:B------:R-:W-:Y:S01]  /*be20*/  ISETP.LT.AND P1, PT, R53, UR11, !P0 ;  /* 0x0000000b35007c0c */ /* 0x000fe2000c721270 */
[----:B------:R-:W-:Y:S01]  /*be30*/  @P4 STG.E.U8 desc[UR18][R2.64], R43 ;  /* 0x0000002b02004986 */ /* 0x000fe2000c101112 */
[----:B------:R-:W-:-:S02]  /*be40*/  PRMT R25, R6, 0x7773, RZ ;  /* 0x0000777306197816 */ /* 0x000fc400000000ff */
[C---:B------:R-:W-:Y:S01]  /*be50*/  PRMT R27, R6.reuse, 0x7772, RZ ;  /* 0x00007772061b7816 */ /* 0x040fe200000000ff */
[----:B------:R0:W-:Y:S01]  /*be60*/  @P3 STG.E.U8 desc[UR18][R4.64], R41 ;  /* 0x0000002904003986 */ /* 0x0001e2000c101112 */
[C---:B------:R-:W-:Y:S02]  /*be70*/  PRMT R15, R6.reuse, 0x7771, RZ ;  /* 0x00007771060f7816 */ /* 0x040fe400000000ff */
[----:B------:R-:W-:Y:S02]  /*be80*/  PRMT R29, R6, 0x7770, RZ ;  /* 0x00007770061d7816 */ /* 0x000fe400000000ff */
[-C--:B------:R-:W-:Y:S02]  /*be90*/  IADD3 R6, P6, PT, R9, R45.reuse, RZ ;  /* 0x0000002d09067210 */ /* 0x080fe40007fde0ff */
[----:B------:R-:W-:Y:S02]  /*bea0*/  IADD3 R8, P3, PT, R0, R45, RZ ;  /* 0x0000002d00087210 */ /* 0x000fe40007f7e0ff */
[----:B------:R-:W-:-:S02]  /*beb0*/  PRMT R17, R7, 0x7773, RZ ;  /* 0x0000777307117816 */ /* 0x000fc400000000ff */
[C---:B------:R-:W-:Y:S01]  /*bec0*/  PRMT R19, R7.reuse, 0x7772, RZ ;  /* 0x0000777207137816 */ /* 0x040fe200000000ff */
[----:B0-----:R-:W-:Y:S01]  /*bed0*/  VIADD R5, R56, UR6 ;  /* 0x0000000638057c36 */ /* 0x001fe20008000000 */
[C---:B------:R-:W-:Y:S01]  /*bee0*/  PRMT R21, R7.reuse, 0x7771, RZ ;  /* 0x0000777107157816 */ /* 0x040fe200000000ff */
[----:B------:R-:W0:Y:S01]  /*bef0*/  S2R R56, SR_TID.X ;  /* 0x0000000000387919 */ /* 0x000e220000002100 */
[----:B------:R-:W-:Y:S02]  /*bf00*/  PRMT R23, R7, 0x7770, RZ ;  /* 0x0000777007177816 */ /* 0x000fe400000000ff */
[-C--:B------:R-:W-:Y:S02]  /*bf10*/  LEA.HI.X.SX32 R7, R9, R47.reuse, 0x1, P6 ;  /* 0x0000002f09077211 */ /* 0x080fe400030f0eff */
[C---:B------:R-:W-:Y:S01]  /*bf20*/  ISETP.LT.AND P4, PT, R10.reuse, UR11, !P0 ;  /* 0x0000000b0a007c0c */ /* 0x040fe2000c781270 */
[----:B------:R-:W-:Y:S01]  /*bf30*/  IMAD R10, R10, UR5, RZ ;  /* 0x000000050a0a7c24 */ /* 0x000fe2000f8e02ff */
[----:B------:R-:W-:Y:S01]  /*bf40*/  LEA.HI.X.SX32 R9, R0, R47, 0x1, P3 ;  /* 0x0000002f00097211 */ /* 0x000fe200018f0eff */
[----:B------:R1:W-:Y:S01]  /*bf50*/  @P2 STG.E.U8 desc[UR18][R6.64], R39 ;  /* 0x0000002706002986 */ /* 0x0003e2000c101112 */
[----:B------:R-:W-:Y:S01]  /*bf60*/  IMAD R0, R52, UR5, RZ ;  /* 0x0000000534007c24 */ /* 0x000fe2000f8e02ff */
[C---:B------:R-:W-:Y:S01]  /*bf70*/  ISETP.LT.AND P3, PT, R11.reuse, UR11, !P0 ;  /* 0x0000000b0b007c0c */ /* 0x040fe2000c761270 */
[----:B------:R-:W-:Y:S01]  /*bf80*/  IMAD R11, R11, UR5, RZ ;  /* 0x000000050b0b7c24 */ /* 0x000fe2000f8e02ff */
[----:B------:R2:W-:Y:S01]  /*bf90*/  @P1 STG.E.U8 desc[UR18][R8.64], R13 ;  /* 0x0000000d08001986 */ /* 0x0005e2000c101112 */
[----:B------:R-:W-:-:S02]  /*bfa0*/  IADD3 R2, P1, PT, R10, R45, RZ ;  /* 0x0000002d0a027210 */ /* 0x000fc40007f3e0ff */
[----:B------:R-:W-:Y:S02]  /*bfb0*/  ISETP.LT.AND P2, PT, R52, UR11, !P0 ;  /* 0x0000000b34007c0c */ /* 0x000fe4000c741270 */
[----:B------:R-:W-:Y:S01]  /*bfc0*/  LEA.HI.X.SX32 R3, R10, R47, 0x1, P1 ;  /* 0x0000002f0a037211 */ /* 0x000fe200008f0eff */
[----:B------:R-:W-:Y:S01]  /*bfd0*/  IMAD R10, R5, UR5, RZ ;  /* 0x00000005050a7c24 */ /* 0x000fe2000f8e02ff */
[-C--:B------:R-:W-:Y:S02]  /*bfe0*/  IADD3 R4, P5, PT, R0, R45.reuse, RZ ;  /* 0x0000002d00047210 */ /* 0x080fe40007fbe0ff */
[----:B-1----:R-:W-:Y:S01]  /*bff0*/  IADD3 R6, P6, PT, R11, R45, RZ ;  /* 0x0000002d0b067210 */ /* 0x002fe20007fde0ff */
[----:B------:R1:W-:Y:S01]  /*c000*/  @P4 STG.E.U8 desc[UR18][R2.64], R37 ;  /* 0x0000002502004986 */ /* 0x0003e2000c101112 */
[----:B------:R-:W-:Y:S01]  /*c010*/  ISETP.LT.AND P1, PT, R5, UR11, !P0 ;  /* 0x0000000b05007c0c */ /* 0x000fe2000c721270 */
[----:B--2---:R-:W-:Y:S01]  /*c020*/  IMAD R13, R50, UR5, RZ ;  /* 0x00000005320d7c24 */ /* 0x004fe2000f8e02ff */
[-C--:B------:R-:W-:Y:S01]  /*c030*/  LEA.HI.X.SX32 R5, R0, R47.reuse, 0x1, P5 ;  /* 0x0000002f00057211 */ /* 0x080fe200028f0eff */
[----:B------:R-:W-:Y:S01]  /*c040*/  IMAD R0, R51, UR5, RZ ;  /* 0x0000000533007c24 */ /* 0x000fe2000f8e02ff */
[----:B------:R-:W-:-:S02]  /*c050*/  LEA.HI.X.SX32 R7, R11, R47, 0x1, P6 ;  /* 0x0000002f0b077211 */ /* 0x000fc400030f0eff */
[----:B------:R-:W-:Y:S01]  /*c060*/  IADD3 R8, P4, PT, R10, R45, RZ ;  /* 0x0000002d0a087210 */ /* 0x000fe20007f9e0ff */
[----:B------:R-:W-:Y:S01]  /*c070*/  @P2 STG.E.U8 desc[UR18][R4.64], R35 ;  /* 0x0000002304002986 */ /* 0x000fe2000c101112 */
[----:B------:R-:W-:Y:S02]  /*c080*/  ISETP.LT.AND P2, PT, R50, UR11, !P0 ;  /* 0x0000000b32007c0c */ /* 0x000fe4000c741270 */
[----:B------:R-:W-:Y:S01]  /*c090*/  LEA.HI.X.SX32 R9, R10, R47, 0x1, P4 ;  /* 0x0000002f0a097211 */ /* 0x000fe200020f0eff */
[----:B------:R-:W-:Y:S01]  /*c0a0*/  @P3 STG.E.U8 desc[UR18][R6.64], R33 ;  /* 0x0000002106003986 */ /* 0x000fe2000c101112 */
[----:B------:R-:W-:Y:S02]  /*c0b0*/  ISETP.LT.AND P3, PT, R51, UR11, !P0 ;  /* 0x0000000b33007c0c */ /* 0x000fe4000c761270 */
[----:B------:R-:W-:Y:S01]  /*c0c0*/  ISETP.LT.AND P4, PT, R14, UR11, !P0 ;  /* 0x0000000b0e007c0c */ /* 0x000fe2000c781270 */
[----:B------:R2:W-:Y:S01]  /*c0d0*/  @P1 STG.E.U8 desc[UR18][R8.64], R31 ;  /* 0x0000001f08001986 */ /* 0x0005e2000c101112 */
[-C--:B------:R-:W-:Y:S01]  /*c0e0*/  IADD3 R10, P1, PT, R0, R45.reuse, RZ ;  /* 0x0000002d000a7210 */ /* 0x080fe20007f3e0ff */
[----:B------:R-:W-:Y:S01]  /*c0f0*/  IMAD R14, R14, UR5, RZ ;  /* 0x000000050e0e7c24 */ /* 0x000fe2000f8e02ff */
[----:B-1----:R-:W-:Y:S01]  /*c100*/  IADD3 R2, P5, PT, R13, R45, RZ ;  /* 0x0000002d0d027210 */ /* 0x002fe20007fbe0ff */
[----:B------:R-:W1:Y:S01]  /*c110*/  LDS.128 R4, [R36+0x1000] ;  /* 0x0010000024047984 */ /* 0x000e620000000c00 */
[----:B------:R-:W-:Y:S01]  /*c120*/  LEA.HI.X.SX32 R11, R0, R47, 0x1, P1 ;  /* 0x0000002f000b7211 */ /* 0x000fe200008f0eff */
[C---:B------:R-:W-:Y:S01]  /*c130*/  IMAD R0, R12.reuse, UR5, RZ ;  /* 0x000000050c007c24 */ /* 0x040fe2000f8e02ff */
[----:B------:R-:W-:-:S02]  /*c140*/  ISETP.LT.AND P1, PT, R12, UR11, !P0 ;  /* 0x0000000b0c007c0c */ /* 0x000fc4000c721270 */
[----:B------:R-:W-:Y:S01]  /*c150*/  IADD3 R12, P6, PT, R14, R45, RZ ;  /* 0x0000002d0e0c7210 */ /* 0x000fe20007fde0ff */
[----:B------:R3:W-:Y:S01]  /*c160*/  @P3 STG.E.U8 desc[UR18][R10.64], R29 ;  /* 0x0000001d0a003986 */ /* 0x0007e2000c101112 */
[----:B------:R-:W-:Y:S02]  /*c170*/  LEA.HI.X.SX32 R3, R13, R47, 0x1, P5 ;  /* 0x0000002f0d037211 */ /* 0x000fe400028f0eff */
[----:B--2---:R-:W-:Y:S02]  /*c180*/  IADD3 R8, P3, PT, R0, R45, RZ ;  /* 0x0000002d00087210 */ /* 0x004fe40007f7e0ff */
[-C--:B------:R-:W-:Y:S01]  /*c190*/  LEA.HI.X.SX32 R13, R14, R47.reuse, 0x1, P6 ;  /* 0x0000002f0e0d7211 */ /* 0x080fe200030f0eff */
[----:B------:R2:W-:Y:S01]  /*c1a0*/  @P2 STG.E.U8 desc[UR18][R2.64], R15 ;  /* 0x0000000f02002986 */ /* 0x0005e2000c101112 */
[----:B------:R-:W-:Y:S01]  /*c1b0*/  LEA.HI.X.SX32 R9, R0, R47, 0x1, P3 ;  /* 0x0000002f00097211 */ /* 0x000fe200018f0eff */
[C---:B------:R-:W-:Y:S01]  /*c1c0*/  IMAD R0, R49.reuse, UR5, RZ ;  /* 0x0000000531007c24 */ /* 0x040fe2000f8e02ff */
[----:B0-----:R-:W-:Y:S01]  /*c1d0*/  LEA.HI R39, R56, 0x1e, RZ, 0x1a ;  /* 0x0000001e38277811 */ /* 0x001fe200078fd0ff */
[----:B------:R-:W-:Y:S01]  /*c1e0*/  @P4 STG.E.U8 desc[UR18][R12.64], R27 ;  /* 0x0000001b0c004986 */ /* 0x000fe2000c101112 */
[----:B------:R-:W-:Y:S01]  /*c1f0*/  IMAD R14, R48, UR5, RZ ;  /* 0x00000005300e7c24 */ /* 0x000fe2000f8e02ff */
[----:B------:R-:W-:-:S02]  /*c200*/  ISETP.LT.AND P2, PT, R49, UR11, !P0 ;  /* 0x0000000b31007c0c */ /* 0x000fc4000c741270 */
[----:B------:R0:W-:Y:S01]  /*c210*/  @P1 STG.E.U8 desc[UR18][R8.64], R25 ;  /* 0x0000001908001986 */ /* 0x0001e2000c101112 */
[----:B---3--:R-:W-:Y:S01]  /*c220*/  IADD3 R10, P1, PT, R0, R45, RZ ;  /* 0x0000002d000a7210 */ /* 0x008fe20007f3e0ff */
[----:B------:R-:W-:Y:S01]  /*c230*/  VIADD R29, R39, UR6 ;  /* 0x00000006271d7c36 */ /* 0x000fe20008000000 */
[----:B------:R-:W-:Y:S01]  /*c240*/  ISETP.LT.AND P4, PT, R48, UR11, !P0 ;  /* 0x0000000b30007c0c */ /* 0x000fe2000c781270 */
[----:B--2---:R-:W-:Y:S01]  /*c250*/  IMAD R15, R46, UR5, RZ ;  /* 0x000000052e0f7c24 */ /* 0x004fe2000f8e02ff */
[----:B------:R-:W-:Y:S01]  /*c260*/  LEA.HI.X.SX32 R11, R0, R47, 0x1, P1 ;  /* 0x0000002f000b7211 */ /* 0x000fe200008f0eff */
[----:B------:R-:W-:Y:S01]  /*c270*/  IMAD R0, R29, UR5, RZ ;  /* 0x000000051d007c24 */ /* 0x000fe2000f8e02ff */
[----:B------:R-:W-:Y:S02]  /*c280*/  IADD3 R2, P5, PT, R14, R45, RZ ;  /* 0x0000002d0e027210 */ /* 0x000fe40007fbe0ff */
[----:B------:R-:W-:Y:S02]  /*c290*/  ISETP.LT.AND P3, PT, R46, UR11, !P0 ;  /* 0x0000000b2e007c0c */ /* 0x000fe4000c761270 */
[----:B------:R-:W-:Y:S01]  /*c2a0*/  LEA.HI.X.SX32 R3, R14, R47, 0x1, P5 ;  /* 0x0000002f0e037211 */ /* 0x000fe200028f0eff */
[----:B------:R2:W-:Y:S01]  /*c2b0*/  @P2 STG.E.U8 desc[UR18][R10.64], R23 ;  /* 0x000000170a002986 */ /* 0x0005e2000c101112 */
[----:B0-----:R-:W-:-:S02]  /*c2c0*/  IADD3 R8, P6, PT, R15, R45, RZ ;  /* 0x0000002d0f087210 */ /* 0x001fc40007fde0ff */
[----:B------:R-:W-:Y:S01]  /*c2d0*/  IADD3 R12, P5, PT, R0, R45, RZ ;  /* 0x0000002d000c7210 */ /* 0x000fe20007fbe0ff */
[----:B------:R0:W-:Y:S01]  /*c2e0*/  @P4 STG.E.U8 desc[UR18][R2.64], R21 ;  /* 0x0000001502004986 */ /* 0x0001e2000c101112 */
[----:B------:R-:W-:Y:S02]  /*c2f0*/  ISETP.LT.AND P1, PT, R29, UR11, !P0 ;  /* 0x0000000b1d007c0c */ /* 0x000fe4000c721270 */
[-C--:B------:R-:W-:Y:S01]  /*c300*/  LEA.HI.X.SX32 R9, R15, R47.reuse, 0x1, P6 ;  /* 0x0000002f0f097211 */ /* 0x080fe200030f0eff */
[----:B------:R-:W-:Y:S01]  /*c310*/  IMAD R15, R44, UR5, RZ ;  /* 0x000000052c0f7c24 */ /* 0x000fe2000f8e02ff */
[----:B------:R-:W-:Y:S01]  /*c320*/  LEA.HI.X.SX32 R13, R0, R47, 0x1, P5 ;  /* 0x0000002f000d7211 */ /* 0x000fe200028f0eff */
[----:B------:R-:W-:Y:S01]  /*c330*/  IMAD R0, R42, UR5, RZ ;  /* 0x000000052a007c24 */ /* 0x000fe2000f8e02ff */
[----:B------:R-:W-:Y:S01]  /*c340*/  ISETP.LT.AND P2, PT, R44, UR11, !P0 ;  /* 0x0000000b2c007c0c */ /* 0x000fe2000c741270 */
[----:B------:R3:W-:Y:S01]  /*c350*/  @P3 STG.E.U8 desc[UR18][R8.64], R19 ;  /* 0x0000001308003986 */ /* 0x0007e2000c101112 */
[----:B------:R-:W-:-:S02]  /*c360*/  IADD3 R14, P4, PT, R15, R45, RZ ;  /* 0x0000002d0f0e7210 */ /* 0x000fc40007f9e0ff */
[----:B--2---:R-:W-:Y:S01]  /*c370*/  IADD3 R10, P5, PT, R0, R45, RZ ;  /* 0x0000002d000a7210 */ /* 0x004fe20007fbe0ff */
[----:B0-----:R-:W-:Y:S01]  /*c380*/  IMAD R3, R40, UR5, RZ ;  /* 0x0000000528037c24 */ /* 0x001fe2000f8e02ff */
[----:B------:R-:W-:Y:S01]  /*c390*/  ISETP.LT.AND P3, PT, R42, UR11, !P0 ;  /* 0x0000000b2a007c0c */ /* 0x000fe2000c761270 */
[----:B------:R0:W-:Y:S01]  /*c3a0*/  @P1 STG.E.U8 desc[UR18][R12.64], R17 ;  /* 0x000000110c001986 */ /* 0x0001e2000c101112 */
[-C--:B------:R-:W-:Y:S02]  /*c3b0*/  LEA.HI.X.SX32 R15, R15, R47.reuse, 0x1, P4 ;  /* 0x0000002f0f0f7211 */ /* 0x080fe400020f0eff */
[----:B------:R-:W-:Y:S01]  /*c3c0*/  LEA.HI.X.SX32 R11, R0, R47, 0x1, P5 ;  /* 0x0000002f000b7211 */ /* 0x000fe200028f0eff */
[----:B------:R-:W-:Y:S01]  /*c3d0*/  IMAD R0, R38, UR5, RZ ;  /* 0x0000000526007c24 */ /* 0x000fe2000f8e02ff */
[----:B------:R-:W-:Y:S02]  /*c3e0*/  IADD3 R2, P4, PT, R3, R45, RZ ;  /* 0x0000002d03027210 */ /* 0x000fe40007f9e0ff */
[----:B-1----:R-:W-:-:S02]  /*c3f0*/  PRMT R23, R4, 0x7770, RZ ;  /* 0x0000777004177816 */ /* 0x002fc400000000ff */
[----:B------:R-:W-:Y:S02]  /*c400*/  ISETP.LT.AND P1, PT, R40, UR11, !P0 ;  /* 0x0000000b28007c0c */ /* 0x000fe4000c721270 */
[----:B---3--:R-:W-:Y:S01]  /*c410*/  PRMT R19, R4, 0x7771, RZ ;  /* 0x0000777104137816 */ /* 0x008fe200000000ff */
[----:B------:R1:W-:Y:S01]  /*c420*/  @P2 STG.E.U8 desc[UR18][R14.64], R23 ;  /* 0x000000170e002986 */ /* 0x0003e2000c101112 */
[----:B------:R-:W-:Y:S01]  /*c430*/  LEA.HI.X.SX32 R3, R3, R47, 0x1, P4 ;  /* 0x0000002f03037211 */ /* 0x000fe200020f0eff */
[----:B0-----:R-:W-:Y:S01]  /*c440*/  IMAD R13, R34, UR5, RZ ;  /* 0x00000005220d7c24 */ /* 0x001fe2000f8e02ff */
[----:B------:R-:W-:Y:S01]  /*c450*/  IADD3 R8, P4, PT, R0, R45, RZ ;  /* 0x0000002d00087210 */ /* 0x000fe20007f9e0ff */
[----:B------:R0:W-:Y:S01]  /*c460*/  @P3 STG.E.U8 desc[UR18][R10.64], R19 ;  /* 0x000000130a003986 */ /* 0x0001e2000c101112 */
[----:B------:R-:W-:Y:S02]  /*c470*/  ISETP.LT.AND P2, PT, R38, UR11, !P0 ;  /* 0x0000000b26007c0c */ /* 0x000fe4000c741270 */
[----:B------:R-:W-:Y:S01]  /*c480*/  LEA.HI.X.SX32 R9, R0, R47, 0x1, P4 ;  /* 0x0000002f00097211 */ /* 0x000fe200020f0eff */
[----:B------:R-:W-:Y:S01]  /*c490*/  IMAD R0, R32, UR5, RZ ;  /* 0x0000000520007c24 */ /* 0x000fe2000f8e02ff */
[----:B------:R-:W-:-:S02]  /*c4a0*/  ISETP.LT.AND P3, PT, R34, UR11, !P0 ;  /* 0x0000000b22007c0c */ /* 0x000fc4000c761270 */
[----:B------:R-:W-:Y:S01]  /*c4b0*/  PRMT R21, R4, 0x7772, RZ ;  /* 0x0000777204157816 */ /* 0x000fe200000000ff */
[----:B-1----:R-:W-:Y:S01]  /*c4c0*/  IMAD R14, R20, UR5, RZ ;  /* 0x00000005140e7c24 */ /* 0x002fe2000f8e02ff */
[-C--:B------:R-:W-:Y:S02]  /*c4d0*/  IADD3 R12, P5, PT, R13, R45.reuse, RZ ;  /* 0x0000002d0d0c7210 */ /* 0x080fe40007fbe0ff */
[----:B------:R-:W-:Y:S01]  /*c4e0*/  LEA.HI R25, R56, 0x2e, RZ, 0x1a ;  /* 0x0000002e38197811 */ /* 0x000fe200078fd0ff */
[----:B------:R1:W-:Y:S01]  /*c4f0*/  @P1 STG.E.U8 desc[UR18][R2.64], R21 ;  /* 0x0000001502001986 */ /* 0x0003e2000c101112 */
[----:B0-----:R-:W-:Y:S02]  /*c500*/  PRMT R19, R4, 0x7773, RZ ;  /* 0x0000777304137816 */ /* 0x001fe400000000ff */
[----:B------:R-:W-:Y:S01]  /*c510*/  IADD3 R10, P4, PT, R0, R45, RZ ;  /* 0x0000002d000a7210 */ /* 0x000fe20007f9e0ff */
[----:B------:R-:W-:Y:S01]  /*c520*/  VIADD R4, R25, UR6 ;  /* 0x0000000619047c36 */ /* 0x000fe20008000000 */
[----:B------:R-:W-:Y:S01]  /*c530*/  ISETP.LT.AND P1, PT, R32, UR11, !P0 ;  /* 0x0000000b20007c0c */ /* 0x000fe2000c721270 */
[----:B------:R0:W-:Y:S01]  /*c540*/  @P2 STG.E.U8 desc[UR18][R8.64], R19 ;  /* 0x0000001308002986 */ /* 0x0001e2000c101112 */
[----:B------:R-:W-:-:S02]  /*c550*/  LEA.HI.X.SX32 R13, R13, R47, 0x1, P5 ;  /* 0x0000002f0d0d7211 */ /* 0x000fc400028f0eff */
[C---:B------:R-:W-:Y:S02]  /*c560*/  PRMT R17, R5.reuse, 0x7770, RZ ;  /* 0x0000777005117816 */ /* 0x040fe400000000ff */
[----:B------:R-:W-:Y:S01]  /*c570*/  LEA.HI.X.SX32 R11, R0, R47, 0x1, P4 ;  /* 0x0000002f000b7211 */ /* 0x000fe200020f0eff */
[C---:B------:R-:W-:Y:S01]  /*c580*/  IMAD R0, R30.reuse, UR5, RZ ;  /* 0x000000051e007c24 */ /* 0x040fe2000f8e02ff */
[----:B------:R-:W-:Y:S01]  /*c590*/  ISETP.LT.AND P2, PT, R30, UR11, !P0 ;  /* 0x0000000b1e007c0c */ /* 0x000fe2000c741270 */
[----:B------:R2:W-:Y:S01]  /*c5a0*/  @P3 STG.E.U8 desc[UR18][R12.64], R17 ;  /* 0x000000110c003986 */ /* 0x0005e2000c101112 */
[C---:B------:R-:W-:Y:S01]  /*c5b0*/  ISETP.LT.AND P3, PT, R4.reuse, UR11, !P0 ;  /* 0x0000000b04007c0c */ /* 0x040fe2000c761270 */
[----:B------:R-:W-:Y:S01]  /*c5c0*/  IMAD R4, R4, UR5, RZ ;  /* 0x0000000504047c24 */ /* 0x000fe2000f8e02ff */
[----:B------:R-:W-:Y:S02]  /*c5d0*/  PRMT R15, R5, 0x7771, RZ ;  /* 0x00007771050f7816 */ /* 0x000fe400000000ff */
[----:B-1----:R-:W-:-:S02]  /*c5e0*/  IADD3 R2, P4, PT, R0, R45, RZ ;  /* 0x0000002d00027210 */ /* 0x002fc40007f9e0ff */
[C---:B0-----:R-:W-:Y:S01]  /*c5f0*/  PRMT R19, R5.reuse, 0x7772, RZ ;  /* 0x0000777205137816 */ /* 0x041fe200000000ff */
[----:B------:R0:W-:Y:S01]  /*c600*/  @P1 STG.E.U8 desc[UR18][R10.64], R15 ;  /* 0x0000000f0a001986 */ /* 0x0001e2000c101112 */
[----:B------:R-:W-:Y:S01]  /*c610*/  LEA.HI.X.SX32 R3, R0, R47, 0x1, P4 ;  /* 0x0000002f00037211 */ /* 0x000fe200020f0eff */
[----:B------:R-:W-:Y:S01]  /*c620*/  IMAD R0, R16, UR5, RZ ;  /* 0x0000000510007c24 */ /* 0x000fe2000f8e02ff */
[----:B------:R-:W-:Y:S01]  /*c630*/  IADD3 R8, P5, PT, R4, R45, RZ ;  /* 0x0000002d04087210 */ /* 0x000fe20007fbe0ff */
[C---:B--2---:R-:W-:Y:S01]  /*c640*/  IMAD R12, R28.reuse, UR5, RZ ;  /* 0x000000051c0c7c24 */ /* 0x044fe2000f8e02ff */
[----:B------:R-:W-:Y:S01]  /*c650*/  ISETP.LT.AND P1, PT, R28, UR11, !P0 ;  /* 0x0000000b1c007c0c */ /* 0x000fe2000c721270 */
[----:B------:R-:W-:Y:S01]  /*c660*/  @P2 STG.E.U8 desc[UR18][R2.64], R19 ;  /* 0x0000001302002986 */ /* 0x000fe2000c101112 */
[----:B------:R-:W-:Y:S02]  /*c670*/  LEA.HI.X.SX32 R9, R4, R47, 0x1, P5 ;  /* 0x0000002f04097211 */ /* 0x000fe400028f0eff */
[----:B------:R-:W-:-:S02]  /*c680*/  PRMT R13, R5, 0x7773, RZ ;  /* 0x00007773050d7816 */ /* 0x000fc400000000ff */
[----:B------:R-:W-:Y:S02]  /*c690*/  IADD3 R4, P2, PT, R12, R45, RZ ;  /* 0x0000002d0c047210 */ /* 0x000fe40007f5e0ff */
[----:B------:R-:W-:Y:S01]  /*c6a0*/  ISETP.LT.AND P4, PT, R16, UR11, !P0 ;  /* 0x0000000b10007c0c */ /* 0x000fe2000c781270 */
[----:B------:R1:W-:Y:S01]  /*c6b0*/  @P3 STG.E.U8 desc[UR18][R8.64], R13 ;  /* 0x0000000d08003986 */ /* 0x0003e2000c101112 */
[----:B------:R-:W-:Y:S02]  /*c6c0*/  LEA.HI.X.SX32 R5, R12, R47, 0x1, P2 ;  /* 0x0000002f0c057211 */ /* 0x000fe400010f0eff */
[----:B0-----:R-:W-:Y:S02]  /*c6d0*/  PRMT R15, R6, 0x7770, RZ ;  /* 0x00007770060f7816 */ /* 0x001fe400000000ff */
[----:B------:R-:W-:Y:S02]  /*c6e0*/  IADD3 R10, P5, PT, R0, R45, RZ ;  /* 0x0000002d000a7210 */ /* 0x000fe40007fbe0ff */
[----:B------:R-:W-:Y:S01]  /*c6f0*/  LEA.HI R25, R54, 0x3e, RZ, 0x1a ;  /* 0x0000003e36197811 */ /* 0x000fe200078fd0ff */
[----:B------:R0:W-:Y:S01]  /*c700*/  @P1 STG.E.U8 desc[UR18][R4.64], R15 ;  /* 0x0000000f04001986 */ /* 0x0001e2000c101112 */
[----:B------:R-:W-:Y:S01]  /*c710*/  LEA.HI.X.SX32 R11, R0, R47, 0x1, P5 ;  /* 0x0000002f000b7211 */ /* 0x000fe200028f0eff */
[----:B------:R-:W-:Y:S01]  /*c720*/  IMAD R0, R26, UR5, RZ ;  /* 0x000000051a007c24 */ /* 0x000fe2000f8e02ff */
[----:B------:R-:W-:Y:S01]  /*c730*/  PRMT R17, R6, 0x7771, RZ ;  /* 0x0000777106117816 */ /* 0x000fe200000000ff */
[----:B-1----:R-:W-:Y:S01]  /*c740*/  IMAD R9, R24, UR5, RZ ;  /* 0x0000000518097c24 */ /* 0x002fe2000f8e02ff */
[----:B------:R-:W-:Y:S01]  /*c750*/  ISETP.LT.AND P5, PT, R26, UR11, !P0 ;  /* 0x0000000b1a007c0c */ /* 0x000fe2000c7a1270 */
[----:B------:R-:W-:Y:S01]  /*c760*/  IMAD R13, R22, UR5, RZ ;  /* 0x00000005160d7c24 */ /* 0x000fe2000f8e02ff */
[-C--:B------:R-:W-:Y:S01]  /*c770*/  IADD3 R2, P6, PT, R0, R45.reuse, RZ ;  /* 0x0000002d00027210 */ /* 0x080fe20007fde0ff */
[----:B------:R-:W-:Y:S01]  /*c780*/  VIADD R16, R25, UR6 ;  /* 0x0000000619107c36 */ /* 0x000fe20008000000 */
[----:B------:R1:W-:Y:S01]  /*c790*/  @P4 STG.E.U8 desc[UR18][R10.64], R17 ;  /* 0x000000110a004986 */ /* 0x0003e2000c101112 */
[----:B------:R-:W-:Y:S01]  /*c7a0*/  ISETP.LT.AND P4, PT, R24, UR11, !P0 ;  /* 0x0000000b18007c0c */ /* 0x000fe2000c781270 */
[----:B0-----:R-:W-:Y:S01]  /*c7b0*/  IMAD R15, R18, UR5, RZ ;  /* 0x00000005120f7c24 */ /* 0x001fe2000f8e02ff */
[----:B------:R-:W-:-:S02]  /*c7c0*/  IADD3 R4, P2, PT, R9, R45, RZ ;  /* 0x0000002d09047210 */ /* 0x000fc40007f5e0ff */
[----:B------:R-:W-:Y:S02]  /*c7d0*/  IADD3 R8, P3, PT, R13, R45, RZ ;  /* 0x0000002d0d087210 */ /* 0x000fe40007f7e0ff */
[----:B------:R-:W-:Y:S02]  /*c7e0*/  LEA.HI.X.SX32 R5, R9, R47, 0x1, P2 ;  /* 0x0000002f09057211 */ /* 0x000fe400010f0eff */
[----:B------:R-:W-:Y:S02]  /*c7f0*/  IADD3 R12, P2, PT, R15, R45, RZ ;  /* 0x0000002d0f0c7210 */ /* 0x000fe40007f5e0ff */
[-C--:B------:R-:W-:Y:S02]  /*c800*/  LEA.HI.X.SX32 R9, R13, R47.reuse, 0x1, P3 ;  /* 0x0000002f0d097211 */ /* 0x080fe400018f0eff */
[----:B------:R-:W-:Y:S02]  /*c810*/  ISETP.LT.AND P3, PT, R22, UR11, !P0 ;  /* 0x0000000b16007c0c */ /* 0x000fe4000c761270 */
[----:B------:R-:W-:-:S02]  /*c820*/  LEA.HI.X.SX32 R13, R15, R47, 0x1, P2 ;  /* 0x0000002f0f0d7211 */ /* 0x000fc400010f0eff */
[C---:B------:R-:W-:Y:S01]  /*c830*/  ISETP.LT.AND P1, PT, R16.reuse, UR11, !P0 ;  /* 0x0000000b10007c0c */ /* 0x040fe2000c721270 */
[----:B------:R-:W-:Y:S01]  /*c840*/  IMAD R16, R16, UR5, RZ ;  /* 0x0000000510107c24 */ /* 0x000fe2000f8e02ff */
[----:B------:R-:W-:Y:S02]  /*c850*/  LEA.HI.X.SX32 R3, R0, R47, 0x1, P6 ;  /* 0x0000002f00037211 */ /* 0x000fe400030f0eff */
[----:B------:R-:W-:Y:S02]  /*c860*/  ISETP.LT.AND P2, PT, R20, UR11, !P0 ;  /* 0x0000000b14007c0c */ /* 0x000fe4000c741270 */
[----:B-1----:R-:W-:Y:S02]  /*c870*/  IADD3 R10, P6, PT, R14, R45, RZ ;  /* 0x0000002d0e0a7210 */ /* 0x002fe40007fde0ff */
[----:B------:R-:W-:Y:S02]  /*c880*/  ISETP.LT.AND P0, PT, R18, UR11, !P0 ;  /* 0x0000000b12007c0c */ /* 0x000fe4000c701270 */
[----:B------:R-:W-:-:S02]  /*c890*/  LEA.HI.X.SX32 R11, R14, R47, 0x1, P6 ;  /* 0x0000002f0e0b7211 */ /* 0x000fc400030f0eff */
[----:B------:R-:W-:Y:S02]  /*c8a0*/  PRMT R25, R6, 0x7772, RZ ;  /* 0x0000777206197816 */ /* 0x000fe400000000ff */
[----:B------:R-:W-:Y:S02]  /*c8b0*/  IADD3 R14, P6, PT, R16, R45, RZ ;  /* 0x0000002d100e7210 */ /* 0x000fe40007fde0ff */
[----:B------:R-:W-:Y:S01]  /*c8c0*/  PRMT R23, R6, 0x7773, RZ ;  /* 0x0000777306177816 */ /* 0x000fe200000000ff */
[----:B------:R0:W-:Y:S01]  /*c8d0*/  @P5 STG.E.U8 desc[UR18][R2.64], R25 ;  /* 0x0000001902005986 */ /* 0x0001e2000c101112 */
[C---:B------:R-:W-:Y:S02]  /*c8e0*/  PRMT R17, R7.reuse, 0x7773, RZ ;  /* 0x0000777307117816 */ /* 0x040fe400000000ff */
[C---:B------:R-:W-:Y:S01]  /*c8f0*/  PRMT R19, R7.reuse, 0x7772, RZ ;  /* 0x0000777207137816 */ /* 0x040fe200000000ff */
[----:B------:R0:W-:Y:S01]  /*c900*/  @P4 STG.E.U8 desc[UR18][R4.64], R23 ;  /* 0x0000001704004986 */ /* 0x0001e2000c101112 */
[----:B------:R-:W-:-:S02]  /*c910*/  PRMT R21, R7, 0x7771, RZ ;  /* 0x0000777107157816 */ /* 0x000fc400000000ff */
[----:B------:R-:W-:Y:S02]  /*c920*/  PRMT R7, R7, 0x7770, RZ ;  /* 0x0000777007077816 */ /* 0x000fe400000000ff */
[----:B------:R-:W-:-:S03]  /*c930*/  LEA.HI.X.SX32 R15, R16, R47, 0x1, P6 ;  /* 0x0000002f100f7211 */ /* 0x000fc600030f0eff */
[----:B------:R0:W-:Y:S04]  /*c940*/  @P3 STG.E.U8 desc[UR18][R8.64], R7 ;  /* 0x0000000708003986 */ /* 0x0001e8000c101112 */
[----:B------:R0:W-:Y:S04]  /*c950*/  @P2 STG.E.U8 desc[UR18][R10.64], R21 ;  /* 0x000000150a002986 */ /* 0x0001e8000c101112 */
[----:B------:R0:W-:Y:S04]  /*c960*/  @P0 STG.E.U8 desc[UR18][R12.64], R19 ;  /* 0x000000130c000986 */ /* 0x0001e8000c101112 */
[----:B------:R0:W-:Y:S01]  /*c970*/  @P1 STG.E.U8 desc[UR18][R14.64], R17 ;  /* 0x000000110e001986 */ /* 0x0001e2000c101112 */
[----:B------:R-:W-:Y:S06]  /*c980*/  BAR.SYNC.DEFER_BLOCKING 0x0 ;  /* 0x0000000000007b1d */ /* 0x000fec0000010000 */
[----:B------:R-:W-:Y:S05]  /*c990*/  BRA.U UP0, `(.L_x_19) ;  /* 0x00000001009c7547 */ /* 0x000fea000b800000 */
[----:B------:R-:W1:Y:S01]  /*c9a0*/  S2UR UR5, SR_CgaCtaId ;  /* 0x00000000000579c3 */ /* 0x000e620000008800 */
[----:B------:R-:W-:Y:S01]  /*c9b0*/  NOP ;  /* 0x0000000000007918 */ /* 0x000fe20000000000 */
[----:B------:R-:W-:Y:S01]  /*c9c0*/  UMOV UR4, 0x50 ;  /* 0x0000005000047882 */ /* 0x000fe20000000000 */
[----:B------:R-:W-:Y:S02]  /*c9d0*/  IMAD.U32 R0, RZ, RZ, UR24 ;  /* 0x00000018ff007e24 */ /* 0x000fe4000f8e00ff */
[----:B0-----:R-:W-:-:S03]  /*c9e0*/  IMAD.MOV.U32 R3, RZ, RZ, 0x1 ;  /* 0x00000001ff037424 */ /* 0x001fc600078e00ff */
[----:B------:R-:W-:-:S04]  /*c9f0*/  LOP3.LUT R0, R0, 0xffff, RZ, 0xc0, !PT ;  /* 0x0000ffff00007812 */ /* 0x000fc800078ec0ff */
[----:B------:R-:W-:-:S05]  /*ca00*/  SHF.R.U32.HI R0, RZ, 0x5, R0 ;  /* 0x00000005ff007819 */ /* 0x000fca0000011600 */
[----:B------:R-:W-:Y:S01]  /*ca10*/  VIADD R2, R0, 0x10 ;  /* 0x0000001000027836 */ /* 0x000fe20000000000 */
[----:B------:R-:W-:Y:S01]  /*ca20*/  SHF.L.U32 R0, R3, R0, RZ ;  /* 0x0000000003007219 */ /* 0x000fe200000006ff */
[----:B-1----:R-:W-:-:S03]  /*ca30*/  ULEA UR6, UR5, UR4, 0x18 ;  /* 0x0000000405067291 */ /* 0x002fc6000f8ec0ff */
[----:B------:R-:W-:-:S04]  /*ca40*/  SHF.L.U32 R3, R3, R2, RZ ;  /* 0x0000000203037219 */ /* 0x000fc800000006ff */
[----:B------:R-:W-:Y:S02]  /*ca50*/  LOP3.LUT R0, R3, R0, RZ, 0xfc, !PT ;  /* 0x0000000003007212 */ /* 0x000fe400078efcff */
[----:B------:R-:W0:Y:S02]  /*ca60*/  LDS R5, [UR6] ;  /* 0x00000006ff057984 */ /* 0x000e240008000800 */
[C---:B------:R-:W-:Y:S02]  /*ca70*/  LOP3.LUT R2, R0.reuse, 0xffff, RZ, 0xc0, !PT ;  /* 0x0000ffff00027812 */ /* 0x040fe400078ec0ff */
[----:B0-----:R-:W-:-:S04]  /*ca80*/  LOP3.LUT R3, R0, 0xffff, R5, 0x80, !PT ;  /* 0x0000ffff00037812 */ /* 0x001fc800078e8005 */
[----:B------:R-:W-:-:S13]  /*ca90*/  ISETP.NE.AND P0, PT, R3, R2, PT ;  /* 0x000000020300720c */ /* 0x000fda0003f05270 */
[----:B------:R-:W-:Y:S05]  /*caa0*/  @P0 BRA `(.L_x_20) ;  /* 0x0000000000500947 */ /* 0x000fea0003800000 */
[----:B------:R-:W-:Y:S02]  /*cab0*/  SHF.R.U32.HI R5, RZ, 0x10, R5 ;  /* 0x00000010ff057819 */ /* 0x000fe40000011605 */
[----:B------:R-:W-:-:S04]  /*cac0*/  SHF.R.U32.HI R2, RZ, 0x10, R0 ;  /* 0x00000010ff027819 */ /* 0x000fc80000011600 */
[----:B------:R-:W-:-:S04]  /*cad0*/  LOP3.LUT R5, R5, R2, RZ, 0xc0, !PT ;  /* 0x0000000205057212 */ /* 0x000fc800078ec0ff */
[----:B------:R-:W-:-:S13]  /*cae0*/  ISETP.NE.AND P0, PT, R5, R2, PT ;  /* 0x000000020500720c */ /* 0x000fda0003f05270 */
[----:B------:R-:W-:Y:S05]  /*caf0*/  @P0 BRA `(.L_x_21) ;  /* 0x0000000000300947 */ /* 0x000fea0003800000 */
[----:B------:R-:W-:Y:S01]  /*cb00*/  R2UR UR4, R0 ;  /* 0x00000000000472ca */ /* 0x000fe200000e0000 */
[----:B------:R-:W-:Y:S01]  /*cb10*/  VOTEU.ANY UR5, UPT, PT ;  /* 0x0000000000057886 */ /* 0x000fe200038e0100 */
[----:B------:R-:W0:Y:S01]  /*cb20*/  S2R R0, SR_LANEID ;  /* 0x0000000000007919 */ /* 0x000e220000000000 */
[----:B------:R-:W-:-:S10]  /*cb30*/  UFLO.U32 UR5, UR5 ;  /* 0x00000005000572bd */ /* 0x000fd400080e0000 */
[----:B------:R-:W-:-:S06]  /*cb40*/  ULOP3.LUT UR4, URZ, UR4, URZ, 0x33, !UPT ;  /* 0x00000004ff047292 */ /* 0x000fcc000f8e33ff */
[----:B------:R-:W-:-:S04]  /*cb50*/  IMAD.U32 R2, RZ, RZ, UR4 ;  /* 0x00000004ff027e24 */ /* 0x000fc8000f8e00ff */
[----:B------:R-:W1:Y:S02]  /*cb60*/  REDUX UR7, R2 ;  /* 0x00000000020773c4 */ /* 0x000e640000000000 */
[----:B------:R2:W-:Y:S01]  /*cb70*/  UTCATOMSWS.AND URZ, UR4 ;  /* 0x0000000400ff79e3 */ /* 0x0005e20008000000 */
[----:B0-----:R-:W-:Y:S01]  /*cb80*/  ISETP.EQ.U32.AND P0, PT, R0, UR5, PT ;  /* 0x0000000500007c0c */ /* 0x001fe2000bf02070 */
[----:B-1----:R-:W-:-:S12]  /*cb90*/  IMAD.U32 R0, RZ, RZ, UR7 ;  /* 0x00000007ff007e24 */ /* 0x002fd8000f8e00ff */
[----:B------:R2:W-:Y:S01]  /*cba0*/  @P0 ATOMS.AND RZ, [UR6], R0 ;  /* 0x00000000ffff098c */ /* 0x0005e2000a800006 */
[----:B------:R-:W-:Y:S05]  /*cbb0*/  BRA `(.L_x_19) ;  /* 0x0000000000147947 */ /* 0x000fea0003800000 */
.L_x_21:
[----:B------:R-:W-:-:S07]  /*cbc0*/  MOV R2, 0xcbe0 ;  /* 0x0000cbe000027802 */ /* 0x000fce0000000f00 */
[----:B------:R-:W-:Y:S05]  /*cbd0*/  CALL.REL.NOINC `($__internal_0_$__cuda_sm10x_tcgen05_guardrail_trap_col_being_dealloced_not_returned_by_alloc) ;  /* 0x00000000005c7944 */ /* 0x000fea0003c00000 */
[----:B------:R-:W-:Y:S05]  /*cbe0*/  BRA `(.L_x_19) ;  /* 0x0000000000087947 */ /* 0x000fea0003800000 */
.L_x_20:
[----:B------:R-:W-:-:S07]  /*cbf0*/  MOV R2, 0xcc10 ;  /* 0x0000cc1000027802 */ /* 0x000fce0000000f00 */
[----:B------:R-:W-:Y:S05]  /*cc00*/  CALL.REL.NOINC `($__internal_2_$__cuda_sm10x_tcgen05_guardrail_trap_unallocated_columns_being_dealloced) ;  /* 0x0000000000687944 */ /* 0x000fea0003c00000 */
.L_x_19:
[----:B------:R-:W-:Y:S01]  /*cc10*/  NOP ;  /* 0x0000000000007918 */ /* 0x000fe20000000000 */
[----:B--2---:R-:W-:Y:S05]  /*cc20*/  EXIT ;  /* 0x000000000000794d */ /* 0x004fea0003800000 */
.L_x_7:
[----:B------:R-:W-:-:S07]  /*cc30*/  IMAD.MOV.U32 R3, RZ, RZ, R2 ;  /* 0x000000ffff037224 */ /* 0x000fce00078e0002 */
.L_x_22:
[----:B-1----:R1:W2:Y:S02]  /*cc40*/  SYNCS.PHASECHK.TRANS64.TRYWAIT P1, [R7+URZ], R3 ;  /* 0x00000003070075a7 */ /* 0x0022a400080211ff */
[----:B--2---:R-:W-:Y:S05]  /*cc50*/  @!P1 NANOSLEEP.SYNCS 0x989680 ;  /* 0x009896800000995d */ /* 0x004fea0003900000 */
[----:B------:R-:W2:Y:S02]  /*cc60*/  @!P1 SYNCS.PHASECHK.TRANS64 P1, [R7+URZ], R3 ;  /* 0x00000003070095a7 */ /* 0x000ea400080210ff */
[----:B--2---:R-:W-:Y:S05]  /*cc70*/  @!P1 BRA `(.L_x_22) ;  /* 0xfffffffc00f09947 */ /* 0x004fea000383ffff */
[----:B------:R-:W-:Y:S05]  /*cc80*/  BRA `(.L_x_6) ;  /* 0xffffff3400ac7947 */ /* 0x000fea000383ffff */
.L_x_10:
[----:B------:R-:W-:-:S07]  /*cc90*/  IMAD.MOV.U32 R3, RZ, RZ, R2 ;  /* 0x000000ffff037224 */ /* 0x000fce00078e0002 */
.L_x_23:
[----:B-1----:R1:W2:Y:S02]  /*cca0*/  SYNCS.PHASECHK.TRANS64.TRYWAIT P0, [R9+URZ], R3 ;  /* 0x00000003090075a7 */ /* 0x0022a400080011ff */
[----:B--2---:R-:W-:Y:S05]  /*ccb0*/  @!P0 NANOSLEEP.SYNCS 0x989680 ;  /* 0x009896800000895d */ /* 0x004fea0003900000 */
[----:B------:R-:W2:Y:S02]  /*ccc0*/  @!P0 SYNCS.PHASECHK.TRANS64 P0, [R9+URZ], R3 ;  /* 0x00000003090085a7 */ /* 0x000ea400080010ff */
[----:B--2---:R-:W-:Y:S05]  /*ccd0*/  @!P0 BRA `(.L_x_23) ;  /* 0xfffffffc00f08947 */ /* 0x004fea000383ffff */
[----:B------:R-:W-:Y:S05]  /*cce0*/  BRA `(.L_x_9) ;  /* 0xffffff38000c7947 */ /* 0x000fea000383ffff */
.L_x_14:
[----:B------:R-:W0:Y:S02]  /*ccf0*/  SYNCS.PHASECHK.TRANS64.TRYWAIT P1, [UR9], R119 ;  /* 0x00000077ff0075a7 */ /* 0x000e240008021109 */
[----:B0-----:R-:W-:Y:S05]  /*cd00*/  @!P1 BRA `(.L_x_14) ;  /* 0xfffffffc00f89947 */ /* 0x001fea000383ffff */
[----:B------:R-:W-:Y:S05]  /*cd10*/  BRA `(.L_x_24) ;  /* 0xffffffb0003c7947 */ /* 0x000fea000383ffff */
.L_x_18:
[----:B------:R-:W0:Y:S02]  /*cd20*/  SYNCS.PHASECHK.TRANS64.TRYWAIT P0, [UR9], R0 ;  /* 0x00000000ff0075a7 */ /* 0x000e240008001109 */
[----:B0-----:R-:W-:Y:S05]  /*cd30*/  @!P0 BRA `(.L_x_18) ;  /* 0xfffffffc00f88947 */ /* 0x001fea000383ffff */
[----:B------:R-:W-:Y:S05]  /*cd40*/  BRA `(.L_x_17) ;  /* 0xffffffe400387947 */ /* 0x000fea000383ffff */
        .weak           $__internal_0_$__cuda_sm10x_tcgen05_guardrail_trap_col_being_dealloced_not_returned_by_alloc
        .type           $__internal_0_$__cuda_sm10x_tcgen05_guardrail_trap_col_being_dealloced_not_returned_by_alloc,@function
        .size           $__internal_0_$__cuda_sm10x_tcgen05_guardrail_trap_col_being_dealloced_not_returned_by_alloc,($__internal_1_$__cuda_sm10x_tcgen05_guardrail_trap_phase_invalid_during_alloc - $__internal_0_$__cuda_sm10x_tcgen05_guardrail_trap_col_being_dealloced_not_returned_by_alloc)
$__internal_0_$__cuda_sm10x_tcgen05_guardrail_trap_col_being_dealloced_not_returned_by_alloc:
[----:B------:R-:W-:Y:S05]  /*cd50*/  BPT.TRAP 0x1 ;  /* 0x000000040000795c */ /* 0x000fea0000300000 */
[----:B------:R-:W-:-:S04]  /*cd60*/  IMAD.MOV.U32 R3, RZ, RZ, 0x0 ;  /* 0x00000000ff037424 */ /* 0x000fc800078e00ff */
[----:B------:R-:W-:Y:S05]  /*cd70*/  RET.REL.NODEC R2 `(matmul_kernel) ;  /* 0xffffff3002a07950 */ /* 0x000fea0003c3ffff */
        .weak           $__internal_1_$__cuda_sm10x_tcgen05_guardrail_trap_phase_invalid_during_alloc
        .type           $__internal_1_$__cuda_sm10x_tcgen05_guardrail_trap_phase_invalid_during_alloc,@function
        .size           $__internal_1_$__cuda_sm10x_tcgen05_guardrail_trap_phase_invalid_during_alloc,($__internal_2_$__cuda_sm10x_tcgen05_guardrail_trap_unallocated_columns_being_dealloced - $__internal_1_$__cuda_sm10x_tcgen05_guardrail_trap_phase_invalid_during_alloc)
$__internal_1_$__cuda_sm10x_tcgen05_guardrail_trap_phase_invalid_during_alloc:
[----:B------:R-:W-:Y:S05]  /*cd80*/  BPT.TRAP 0x1 ;  /* 0x000000040000795c */ /* 0x000fea0000300000 */
[----:B------:R-:W-:-:S04]  /*cd90*/  IMAD.MOV.U32 R3, RZ, RZ, 0x0 ;  /* 0x00000000ff037424 */ /* 0x000fc800078e00ff */
[----:B------:R-:W-:Y:S05]  /*cda0*/  RET.REL.NODEC R2 `(matmul_kernel) ;  /* 0xffffff3002947950 */ /* 0x000fea0003c3ffff */
        .weak           $__internal_2_$__cuda_sm10x_tcgen05_guardrail_trap_unallocated_columns_being_dealloced
        .type           $__internal_2_$__cuda_sm10x_tcgen05_guardrail_trap_unallocated_columns_being_dealloced,@function
        .size           $__internal_2_$__cuda_sm10x_tcgen05_guardrail_trap_unallocated_columns_being_dealloced,(.L_x_28 - $__internal_2_$__cuda_sm10x_tcgen05_guardrail_trap_unallocated_columns_being_dealloced)
$__internal_2_$__cuda_sm10x_tcgen05_guardrail_trap_unallocated_columns_being_dealloced:
[----:B------:R-:W-:Y:S05]  /*cdb0*/  BPT.TRAP 0x1 ;  /* 0x000000040000795c */ /* 0x000fea0000300000 */
[----:B------:R-:W-:-:S04]  /*cdc0*/  IMAD.MOV.U32 R3, RZ, RZ, 0x0 ;  /* 0x00000000ff037424 */ /* 0x000fc800078e00ff */
[----:B------:R-:W-:Y:S05]  /*cdd0*/  RET.REL.NODEC R2 `(matmul_kernel) ;  /* 0xffffff3002887950 */ /* 0x000fea0003c3ffff */
.L_x_25:
[----:B------:R-:W-:-:S00]  /*cde0*/  BRA `(.L_x_25) ;  /* 0xfffffffc00fc7947 */ /* 0x000fc0000383ffff */
[----:B------:R-:W-:-:S00]  /*cdf0*/  NOP ;  /* 0x0000000000007918 */ /* 0x000fc00000000000 */
        /* <DEDUP_REMOVED lines=8> */
.L_x_28:


//--------------------- .nv.shared.matmul_kernel  --------------------------
	.section	.nv.shared.matmul_kernel,"aw",@nobits
	.sectionflags	@""
	.align	16
	.zero		1024


//--------------------- .nv.shared.reserved.0     --------------------------
	.section	.nv.shared.reserved.0,"aw",@nobits
	.align	8
	.weak		__nv_reservedSMEM_offset_0_alias
	.size		__nv_reservedSMEM_offset_0_alias, 0, 64
	.other		__nv_reservedSMEM_offset_0_alias,@"STO_CUDA_RESERVED_SHARED STV_DEFAULT"
__nv_reservedSMEM_offset_0_alias:
	.zero		0
.nv.shared.reserved.0:
	.zero		64
	.weak		__nv_reservedSMEM_allocation_phase
	.type		__nv_reservedSMEM_allocation_phase,@object
	.size		__nv_reservedSMEM_allocation_phase,(.L_0 - __nv_reservedSMEM_allocation_phase)
__nv_reservedSMEM_allocation_phase:
	.zero		1
.L_0:
	.zero		7
	.weak		__nv_reservedSMEM_devtool_atexit_pc
	.type		__nv_reservedSMEM_devtool_atexit_pc,@object
	.size		__nv_reservedSMEM_devtool_atexit_pc,(__nv_reservedSMEM_allocation_mask - __nv_reservedSMEM_devtool_atexit_pc)
__nv_reservedSMEM_devtool_atexit_pc:
	.zero		8
	.weak		__nv_reservedSMEM_allocation_mask
	.type		__nv_reservedSMEM_allocation_mask,@object
	.size		__nv_reservedSMEM_allocation_mask,(.L_2 - __nv_reservedSMEM_allocation_mask)
__nv_reservedSMEM_allocation_mask:
	.zero		4
.L_2:
	.zero		4
	.weak		__nv_reservedSMEM_tmem_allocation_pipeline_mbarrier
	.type		__nv_reservedSMEM_tmem_allocation_pipeline_mbarrier,@object
	.size		__nv_reservedSMEM_tmem_allocation_pipeline_mbarrier,(__nv_reservedSMEM_tmem_allocation_pipeline_mbarrier_parity - __nv_reservedSMEM_tmem_allocation_pipeline_mbarrier)
__nv_reservedSMEM_tmem_allocation_pipeline_mbarrier:
	.zero		8
	.weak		__nv_reservedSMEM_tmem_allocation_pipeline_mbarrier_parity
	.type		__nv_reservedSMEM_tmem_allocation_pipeline_mbarrier_parity,@object
	.size		__nv_reservedSMEM_tmem_allocation_pipeline_mbarrier_parity,(.L_4 - __nv_reservedSMEM_tmem_allocation_pipeline_mbarrier_parity)
__nv_reservedSMEM_tmem_allocation_pipeline_mbarrier_parity:
	.zero		4
.L_4:


//--------------------- .nv.constant0.matmul_kernel --------------------------
	.section	.nv.constant0.matmul_kernel,"a",@progbits
	.sectionflags	@""
	.align	4
.nv.constant0.matmul_kernel:
	.zero		976


//--------------------- SYMBOLS --------------------------

	.type		.nv.reservedSmem.offset0,@object
	.size		.nv.reservedSmem.offset0,0x4
	.type		.nv.reservedSmem.cap,@object
	.size		.nv.reservedSmem.cap,0x4
